	.target	sm_90a

	.elftype	@"ET_EXEC"


//--------------------- .note.nv.tkinfo           --------------------------
	.section	.note.nv.tkinfo,"",@"SHT_NOTE"
	.sectionflags	@"SHF_NOTE_NV_TKINFO"
	.tkinfo
        /*0018*/ 	.word	0x00000002
        /*0030*/ 	.string	""
        /*0030*/ 	.string	"ptxas"
        /*0030*/ 	.string	"Cuda compilation tools, release 13.0, V13.0.88"
        /*0030*/ 	.string	"Build cuda_13.0.r13.0/compiler.36424714_0"
        /*0030*/ 	.string	"-arch sm_90a -m 64 "



//--------------------- .note.nv.cuinfo           --------------------------
	.section	.note.nv.cuinfo,"",@"SHT_NOTE"
	.sectionflags	@"SHF_NOTE_NV_CUINFO"
        /*0018*/ 	.short	0x0002
        /*001a*/ 	.short	0x005a
        /*001c*/ 	.short	0x0082
	.zero		2


//--------------------- .nv.info                  --------------------------
	.section	.nv.info,"",@"SHT_CUDA_INFO"
	.align	4


	//----- nvinfo : EIATTR_REGCOUNT
	.align		4
        /*0000*/ 	.byte	0x04, 0x2f
        /*0002*/ 	.short	(.L_12 - .L_11)
	.align		4
.L_11:
        /*0004*/ 	.word	index@(_ZN7cutlass13device_kernelIN5flash19enable_sm80_to_sm89INS1_16FlashAttnFwdSm80INS1_25CollectiveMainloopFwdSm80ILi4ELi1ELb0EN4cute5tupleIJNS5_1CILi128EEENS7_ILi64EEENS7_ILi96EEEEEELi96ENS_10bfloat16_tEfNS_4arch4Sm80ELb1ELb0ELb0ELb1ELb0ELb1ELb1ELb0EEENS1_21CollectiveEpilogueFwdINS6_IJS8_SA_S9_EEENS6_IJNS7_ILi1EEESI_SI_EEESC_SE_Li128ELb1ELb1ELb0ELb0EEENS1_19SingleTileSchedulerILb1ELb0ELb1ELi128EEEEEEEEEvNT_6ParamsE)
        /*0008*/ 	.word	0x00000004


	//----- nvinfo : EIATTR_FRAME_SIZE
	.align		4
.L_12:
        /*000c*/ 	.byte	0x04, 0x11
        /*000e*/ 	.short	(.L_14 - .L_13)
	.align		4
.L_13:
        /*0010*/ 	.word	index@(_ZN7cutlass13device_kernelIN5flash19enable_sm80_to_sm89INS1_16FlashAttnFwdSm80INS1_25CollectiveMainloopFwdSm80ILi4ELi1ELb0EN4cute5tupleIJNS5_1CILi128EEENS7_ILi64EEENS7_ILi96EEEEEELi96ENS_10bfloat16_tEfNS_4arch4Sm80ELb1ELb0ELb0ELb1ELb0ELb1ELb1ELb0EEENS1_21CollectiveEpilogueFwdINS6_IJS8_SA_S9_EEENS6_IJNS7_ILi1EEESI_SI_EEESC_SE_Li128ELb1ELb1ELb0ELb0EEENS1_19SingleTileSchedulerILb1ELb0ELb1ELi128EEEEEEEEEvNT_6ParamsE)
        /*0014*/ 	.word	0x00000000


	//----- nvinfo : EIATTR_REGCOUNT
	.align		4
.L_14:
        /*0018*/ 	.byte	0x04, 0x2f
        /*001a*/ 	.short	(.L_16 - .L_15)
	.align		4
.L_15:
        /*001c*/ 	.word	index@(_ZN7cutlass13device_kernelIN5flash19enable_sm80_to_sm89INS1_16FlashAttnFwdSm80INS1_25CollectiveMainloopFwdSm80ILi4ELi1ELb0EN4cute5tupleIJNS5_1CILi128EEENS7_ILi64EEENS7_ILi96EEEEEELi96ENS_10bfloat16_tEfNS_4arch4Sm80ELb1ELb0ELb0ELb1ELb0ELb0ELb1ELb0EEENS1_21CollectiveEpilogueFwdINS6_IJS8_SA_S9_EEENS6_IJNS7_ILi1EEESI_SI_EEESC_SE_Li128ELb1ELb1ELb0ELb0EEENS1_19SingleTileSchedulerILb1ELb0ELb1ELi128EEEEEEEEEvNT_6ParamsE)
        /*0020*/ 	.word	0x00000004


	//----- nvinfo : EIATTR_FRAME_SIZE
	.align		4
.L_16:
        /*0024*/ 	.byte	0x04, 0x11
        /*0026*/ 	.short	(.L_18 - .L_17)
	.align		4
.L_17:
        /*0028*/ 	.word	index@(_ZN7cutlass13device_kernelIN5flash19enable_sm80_to_sm89INS1_16FlashAttnFwdSm80INS1_25CollectiveMainloopFwdSm80ILi4ELi1ELb0EN4cute5tupleIJNS5_1CILi128EEENS7_ILi64EEENS7_ILi96EEEEEELi96ENS_10bfloat16_tEfNS_4arch4Sm80ELb1ELb0ELb0ELb1ELb0ELb0ELb1ELb0EEENS1_21CollectiveEpilogueFwdINS6_IJS8_SA_S9_EEENS6_IJNS7_ILi1EEESI_SI_EEESC_SE_Li128ELb1ELb1ELb0ELb0EEENS1_19SingleTileSchedulerILb1ELb0ELb1ELi128EEEEEEEEEvNT_6ParamsE)
        /*002c*/ 	.word	0x00000000


	//----- nvinfo : EIATTR_REGCOUNT
	.align		4
.L_18:
        /*0030*/ 	.byte	0x04, 0x2f
        /*0032*/ 	.short	(.L_20 - .L_19)
	.align		4
.L_19:
        /*0034*/ 	.word	index@(_ZN7cutlass13device_kernelIN5flash19enable_sm80_to_sm89INS1_16FlashAttnFwdSm80INS1_25CollectiveMainloopFwdSm80ILi4ELi1ELb0EN4cute5tupleIJNS5_1CILi128EEENS7_ILi64EEENS7_ILi96EEEEEELi96ENS_10bfloat16_tEfNS_4arch4Sm80ELb1ELb0ELb0ELb0ELb0ELb0ELb1ELb0EEENS1_21CollectiveEpilogueFwdINS6_IJS8_SA_S9_EEENS6_IJNS7_ILi1EEESI_SI_EEESC_SE_Li128ELb0ELb1ELb0ELb0EEENS1_30DynamicPersistentTileSchedulerILi128ELi128ELb0ELb1ELb0EEEEEEEEEvNT_6ParamsE)
        /*0038*/ 	.word	0x00000004


	//----- nvinfo : EIATTR_FRAME_SIZE
	.align		4
.L_20:
        /*003c*/ 	.byte	0x04, 0x11
        /*003e*/ 	.short	(.L_22 - .L_21)
	.align		4
.L_21:
        /*0040*/ 	.word	index@(_ZN7cutlass13device_kernelIN5flash19enable_sm80_to_sm89INS1_16FlashAttnFwdSm80INS1_25CollectiveMainloopFwdSm80ILi4ELi1ELb0EN4cute5tupleIJNS5_1CILi128EEENS7_ILi64EEENS7_ILi96EEEEEELi96ENS_10bfloat16_tEfNS_4arch4Sm80ELb1ELb0ELb0ELb0ELb0ELb0ELb1ELb0EEENS1_21CollectiveEpilogueFwdINS6_IJS8_SA_S9_EEENS6_IJNS7_ILi1EEESI_SI_EEESC_SE_Li128ELb0ELb1ELb0ELb0EEENS1_30DynamicPersistentTileSchedulerILi128ELi128ELb0ELb1ELb0EEEEEEEEEvNT_6ParamsE)
        /*0044*/ 	.word	0x00000000


	//----- nvinfo : EIATTR_REGCOUNT
	.align		4
.L_22:
        /*0048*/ 	.byte	0x04, 0x2f
        /*004a*/ 	.short	(.L_24 - .L_23)
	.align		4
.L_23:
        /*004c*/ 	.word	index@(_ZN7cutlass13device_kernelIN5flash19enable_sm80_to_sm89INS1_16FlashAttnFwdSm80INS1_25CollectiveMainloopFwdSm80ILi4ELi1ELb0EN4cute5tupleIJNS5_1CILi128EEENS7_ILi48EEENS7_ILi96EEEEEELi96ENS_10bfloat16_tEfNS_4arch4Sm80ELb0ELb1ELb0ELb1ELb0ELb1ELb1ELb0EEENS1_21CollectiveEpilogueFwdINS6_IJS8_SA_S9_EEENS6_IJNS7_ILi1EEESI_SI_EEESC_SE_Li128ELb1ELb1ELb0ELb0EEENS1_19SingleTileSchedulerILb1ELb0ELb1ELi128EEEEEEEEEvNT_6ParamsE)
        /*0050*/ 	.word	0x00000004


	//----- nvinfo : EIATTR_FRAME_SIZE
	.align		4
.L_24:
        /*0054*/ 	.byte	0x04, 0x11
        /*0056*/ 	.short	(.L_26 - .L_25)
	.align		4
.L_25:
        /*0058*/ 	.word	index@(_ZN7cutlass13device_kernelIN5flash19enable_sm80_to_sm89INS1_16FlashAttnFwdSm80INS1_25CollectiveMainloopFwdSm80ILi4ELi1ELb0EN4cute5tupleIJNS5_1CILi128EEENS7_ILi48EEENS7_ILi96EEEEEELi96ENS_10bfloat16_tEfNS_4arch4Sm80ELb0ELb1ELb0ELb1ELb0ELb1ELb1ELb0EEENS1_21CollectiveEpilogueFwdINS6_IJS8_SA_S9_EEENS6_IJNS7_ILi1EEESI_SI_EEESC_SE_Li128ELb1ELb1ELb0ELb0EEENS1_19SingleTileSchedulerILb1ELb0ELb1ELi128EEEEEEEEEvNT_6ParamsE)
        /*005c*/ 	.word	0x00000000


	//----- nvinfo : EIATTR_REGCOUNT
	.align		4
.L_26:
        /*0060*/ 	.byte	0x04, 0x2f
        /*0062*/ 	.short	(.L_28 - .L_27)
	.align		4
.L_27:
        /*0064*/ 	.word	index@(_ZN7cutlass13device_kernelIN5flash19enable_sm80_to_sm89INS1_16FlashAttnFwdSm80INS1_25CollectiveMainloopFwdSm80ILi4ELi1ELb0EN4cute5tupleIJNS5_1CILi128EEENS7_ILi48EEENS7_ILi96EEEEEELi96ENS_10bfloat16_tEfNS_4arch4Sm80ELb0ELb1ELb0ELb1ELb0ELb0ELb1ELb0EEENS1_21CollectiveEpilogueFwdINS6_IJS8_SA_S9_EEENS6_IJNS7_ILi1EEESI_SI_EEESC_SE_Li128ELb1ELb1ELb0ELb0EEENS1_19SingleTileSchedulerILb1ELb0ELb1ELi128EEEEEEEEEvNT_6ParamsE)
        /*0068*/ 	.word	0x00000004


	//----- nvinfo : EIATTR_FRAME_SIZE
	.align		4
.L_28:
        /*006c*/ 	.byte	0x04, 0x11
        /*006e*/ 	.short	(.L_30 - .L_29)
	.align		4
.L_29:
        /*0070*/ 	.word	index@(_ZN7cutlass13device_kernelIN5flash19enable_sm80_to_sm89INS1_16FlashAttnFwdSm80INS1_25CollectiveMainloopFwdSm80ILi4ELi1ELb0EN4cute5tupleIJNS5_1CILi128EEENS7_ILi48EEENS7_ILi96EEEEEELi96ENS_10bfloat16_tEfNS_4arch4Sm80ELb0ELb1ELb0ELb1ELb0ELb0ELb1ELb0EEENS1_21CollectiveEpilogueFwdINS6_IJS8_SA_S9_EEENS6_IJNS7_ILi1EEESI_SI_EEESC_SE_Li128ELb1ELb1ELb0ELb0EEENS1_19SingleTileSchedulerILb1ELb0ELb1ELi128EEEEEEEEEvNT_6ParamsE)
        /*0074*/ 	.word	0x00000000


	//----- nvinfo : EIATTR_REGCOUNT
	.align		4
.L_30:
        /*0078*/ 	.byte	0x04, 0x2f
        /*007a*/ 	.short	(.L_32 - .L_31)
	.align		4
.L_31:
        /*007c*/ 	.word	index@(_ZN7cutlass13device_kernelIN5flash19enable_sm80_to_sm89INS1_16FlashAttnFwdSm80INS1_25CollectiveMainloopFwdSm80ILi4ELi1ELb0EN4cute5tupleIJNS5_1CILi128EEENS7_ILi48EEENS7_ILi96EEEEEELi96ENS_10bfloat16_tEfNS_4arch4Sm80ELb0ELb1ELb0ELb0ELb0ELb0ELb1ELb0EEENS1_21CollectiveEpilogueFwdINS6_IJS8_SA_S9_EEENS6_IJNS7_ILi1EEESI_SI_EEESC_SE_Li128ELb0ELb1ELb0ELb0EEENS1_19SingleTileSchedulerILb0ELb0ELb1ELi128EEEEEEEEEvNT_6ParamsE)
        /*0080*/ 	.word	0x00000004


	//----- nvinfo : EIATTR_FRAME_SIZE
	.align		4
.L_32:
        /*0084*/ 	.byte	0x04, 0x11
        /*0086*/ 	.short	(.L_34 - .L_33)
	.align		4
.L_33:
        /*0088*/ 	.word	index@(_ZN7cutlass13device_kernelIN5flash19enable_sm80_to_sm89INS1_16FlashAttnFwdSm80INS1_25CollectiveMainloopFwdSm80ILi4ELi1ELb0EN4cute5tupleIJNS5_1CILi128EEENS7_ILi48EEENS7_ILi96EEEEEELi96ENS_10bfloat16_tEfNS_4arch4Sm80ELb0ELb1ELb0ELb0ELb0ELb0ELb1ELb0EEENS1_21CollectiveEpilogueFwdINS6_IJS8_SA_S9_EEENS6_IJNS7_ILi1EEESI_SI_EEESC_SE_Li128ELb0ELb1ELb0ELb0EEENS1_19SingleTileSchedulerILb0ELb0ELb1ELi128EEEEEEEEEvNT_6ParamsE)
        /*008c*/ 	.word	0x00000000


	//----- nvinfo : EIATTR_REGCOUNT
	.align		4
.L_34:
        /*0090*/ 	.byte	0x04, 0x2f
        /*0092*/ 	.short	(.L_36 - .L_35)
	.align		4
.L_35:
        /*0094*/ 	.word	index@(_ZN7cutlass13device_kernelIN5flash19enable_sm80_to_sm89INS1_16FlashAttnFwdSm80INS1_25CollectiveMainloopFwdSm80ILi4ELi1ELb0EN4cute5tupleIJNS5_1CILi128EEENS7_ILi64EEENS7_ILi96EEEEEELi96ENS_10bfloat16_tEfNS_4arch4Sm80ELb0ELb0ELb0ELb1ELb0ELb1ELb1ELb0EEENS1_21CollectiveEpilogueFwdINS6_IJS8_SA_S9_EEENS6_IJNS7_ILi1EEESI_SI_EEESC_SE_Li128ELb1ELb1ELb0ELb0EEENS1_19SingleTileSchedulerILb1ELb0ELb1ELi128EEEEEEEEEvNT_6ParamsE)
        /*0098*/ 	.word	0x00000004


	//----- nvinfo : EIATTR_FRAME_SIZE
	.align		4
.L_36:
        /*009c*/ 	.byte	0x04, 0x11
        /*009e*/ 	.short	(.L_38 - .L_37)
	.align		4
.L_37:
        /*00a0*/ 	.word	index@(_ZN7cutlass13device_kernelIN5flash19enable_sm80_to_sm89INS1_16FlashAttnFwdSm80INS1_25CollectiveMainloopFwdSm80ILi4ELi1ELb0EN4cute5tupleIJNS5_1CILi128EEENS7_ILi64EEENS7_ILi96EEEEEELi96ENS_10bfloat16_tEfNS_4arch4Sm80ELb0ELb0ELb0ELb1ELb0ELb1ELb1ELb0EEENS1_21CollectiveEpilogueFwdINS6_IJS8_SA_S9_EEENS6_IJNS7_ILi1EEESI_SI_EEESC_SE_Li128ELb1ELb1ELb0ELb0EEENS1_19SingleTileSchedulerILb1ELb0ELb1ELi128EEEEEEEEEvNT_6ParamsE)
        /*00a4*/ 	.word	0x00000000


	//----- nvinfo : EIATTR_REGCOUNT
	.align		4
.L_38:
        /*00a8*/ 	.byte	0x04, 0x2f
        /*00aa*/ 	.short	(.L_40 - .L_39)
	.align		4
.L_39:
        /*00ac*/ 	.word	index@(_ZN7cutlass13device_kernelIN5flash19enable_sm80_to_sm89INS1_16FlashAttnFwdSm80INS1_25CollectiveMainloopFwdSm80ILi4ELi1ELb0EN4cute5tupleIJNS5_1CILi128EEENS7_ILi64EEENS7_ILi96EEEEEELi96ENS_10bfloat16_tEfNS_4arch4Sm80ELb0ELb0ELb0ELb1ELb0ELb0ELb1ELb0EEENS1_21CollectiveEpilogueFwdINS6_IJS8_SA_S9_EEENS6_IJNS7_ILi1EEESI_SI_EEESC_SE_Li128ELb1ELb1ELb0ELb0EEENS1_19SingleTileSchedulerILb1ELb0ELb1ELi128EEEEEEEEEvNT_6ParamsE)
        /*00b0*/ 	.word	0x00000004


	//----- nvinfo : EIATTR_FRAME_SIZE
	.align		4
.L_40:
        /*00b4*/ 	.byte	0x04, 0x11
        /*00b6*/ 	.short	(.L_42 - .L_41)
	.align		4
.L_41:
        /*00b8*/ 	.word	index@(_ZN7cutlass13device_kernelIN5flash19enable_sm80_to_sm89INS1_16FlashAttnFwdSm80INS1_25CollectiveMainloopFwdSm80ILi4ELi1ELb0EN4cute5tupleIJNS5_1CILi128EEENS7_ILi64EEENS7_ILi96EEEEEELi96ENS_10bfloat16_tEfNS_4arch4Sm80ELb0ELb0ELb0ELb1ELb0ELb0ELb1ELb0EEENS1_21CollectiveEpilogueFwdINS6_IJS8_SA_S9_EEENS6_IJNS7_ILi1EEESI_SI_EEESC_SE_Li128ELb1ELb1ELb0ELb0EEENS1_19SingleTileSchedulerILb1ELb0ELb1ELi128EEEEEEEEEvNT_6ParamsE)
        /*00bc*/ 	.word	0x00000000


	//----- nvinfo : EIATTR_REGCOUNT
	.align		4
.L_42:
        /*00c0*/ 	.byte	0x04, 0x2f
        /*00c2*/ 	.short	(.L_44 - .L_43)
	.align		4
.L_43:
        /*00c4*/ 	.word	index@(_ZN7cutlass13device_kernelIN5flash19enable_sm80_to_sm89INS1_16FlashAttnFwdSm80INS1_25CollectiveMainloopFwdSm80ILi4ELi1ELb0EN4cute5tupleIJNS5_1CILi128EEENS7_ILi64EEENS7_ILi96EEEEEELi96ENS_10bfloat16_tEfNS_4arch4Sm80ELb0ELb0ELb0ELb0ELb0ELb0ELb1ELb0EEENS1_21CollectiveEpilogueFwdINS6_IJS8_SA_S9_EEENS6_IJNS7_ILi1EEESI_SI_EEESC_SE_Li128ELb0ELb1ELb0ELb0EEENS1_19SingleTileSchedulerILb0ELb0ELb1ELi128EEEEEEEEEvNT_6ParamsE)
        /*00c8*/ 	.word	0x00000004


	//----- nvinfo : EIATTR_FRAME_SIZE
	.align		4
.L_44:
        /*00cc*/ 	.byte	0x04, 0x11
        /*00ce*/ 	.short	(.L_46 - .L_45)
	.align		4
.L_45:
        /*00d0*/ 	.word	index@(_ZN7cutlass13device_kernelIN5flash19enable_sm80_to_sm89INS1_16FlashAttnFwdSm80INS1_25CollectiveMainloopFwdSm80ILi4ELi1ELb0EN4cute5tupleIJNS5_1CILi128EEENS7_ILi64EEENS7_ILi96EEEEEELi96ENS_10bfloat16_tEfNS_4arch4Sm80ELb0ELb0ELb0ELb0ELb0ELb0ELb1ELb0EEENS1_21CollectiveEpilogueFwdINS6_IJS8_SA_S9_EEENS6_IJNS7_ILi1EEESI_SI_EEESC_SE_Li128ELb0ELb1ELb0ELb0EEENS1_19SingleTileSchedulerILb0ELb0ELb1ELi128EEEEEEEEEvNT_6ParamsE)
        /*00d4*/ 	.word	0x00000000


	//----- nvinfo : EIATTR_MIN_STACK_SIZE
	.align		4
.L_46:
        /*00d8*/ 	.byte	0x04, 0x12
        /*00da*/ 	.short	(.L_48 - .L_47)
	.align		4
.L_47:
        /*00dc*/ 	.word	index@(_ZN7cutlass13device_kernelIN5flash19enable_sm80_to_sm89INS1_16FlashAttnFwdSm80INS1_25CollectiveMainloopFwdSm80ILi4ELi1ELb0EN4cute5tupleIJNS5_1CILi128EEENS7_ILi64EEENS7_ILi96EEEEEELi96ENS_10bfloat16_tEfNS_4arch4Sm80ELb0ELb0ELb0ELb0ELb0ELb0ELb1ELb0EEENS1_21CollectiveEpilogueFwdINS6_IJS8_SA_S9_EEENS6_IJNS7_ILi1EEESI_SI_EEESC_SE_Li128ELb0ELb1ELb0ELb0EEENS1_19SingleTileSchedulerILb0ELb0ELb1ELi128EEEEEEEEEvNT_6ParamsE)
        /*00e0*/ 	.word	0x00000000


	//----- nvinfo : EIATTR_MIN_STACK_SIZE
	.align		4
.L_48:
        /*00e4*/ 	.byte	0x04, 0x12
        /*00e6*/ 	.short	(.L_50 - .L_49)
	.align		4
.L_49:
        /*00e8*/ 	.word	index@(_ZN7cutlass13device_kernelIN5flash19enable_sm80_to_sm89INS1_16FlashAttnFwdSm80INS1_25CollectiveMainloopFwdSm80ILi4ELi1ELb0EN4cute5tupleIJNS5_1CILi128EEENS7_ILi64EEENS7_ILi96EEEEEELi96ENS_10bfloat16_tEfNS_4arch4Sm80ELb0ELb0ELb0ELb1ELb0ELb0ELb1ELb0EEENS1_21CollectiveEpilogueFwdINS6_IJS8_SA_S9_EEENS6_IJNS7_ILi1EEESI_SI_EEESC_SE_Li128ELb1ELb1ELb0ELb0EEENS1_19SingleTileSchedulerILb1ELb0ELb1ELi128EEEEEEEEEvNT_6ParamsE)
        /*00ec*/ 	.word	0x00000000


	//----- nvinfo : EIATTR_MIN_STACK_SIZE
	.align		4
.L_50:
        /*00f0*/ 	.byte	0x04, 0x12
        /*00f2*/ 	.short	(.L_52 - .L_51)
	.align		4
.L_51:
        /*00f4*/ 	.word	index@(_ZN7cutlass13device_kernelIN5flash19enable_sm80_to_sm89INS1_16FlashAttnFwdSm80INS1_25CollectiveMainloopFwdSm80ILi4ELi1ELb0EN4cute5tupleIJNS5_1CILi128EEENS7_ILi64EEENS7_ILi96EEEEEELi96ENS_10bfloat16_tEfNS_4arch4Sm80ELb0ELb0ELb0ELb1ELb0ELb1ELb1ELb0EEENS1_21CollectiveEpilogueFwdINS6_IJS8_SA_S9_EEENS6_IJNS7_ILi1EEESI_SI_EEESC_SE_Li128ELb1ELb1ELb0ELb0EEENS1_19SingleTileSchedulerILb1ELb0ELb1ELi128EEEEEEEEEvNT_6ParamsE)
        /*00f8*/ 	.word	0x00000000


	//----- nvinfo : EIATTR_MIN_STACK_SIZE
	.align		4
.L_52:
        /*00fc*/ 	.byte	0x04, 0x12
        /*00fe*/ 	.short	(.L_54 - .L_53)
	.align		4
.L_53:
        /*0100*/ 	.word	index@(_ZN7cutlass13device_kernelIN5flash19enable_sm80_to_sm89INS1_16FlashAttnFwdSm80INS1_25CollectiveMainloopFwdSm80ILi4ELi1ELb0EN4cute5tupleIJNS5_1CILi128EEENS7_ILi48EEENS7_ILi96EEEEEELi96ENS_10bfloat16_tEfNS_4arch4Sm80ELb0ELb1ELb0ELb0ELb0ELb0ELb1ELb0EEENS1_21CollectiveEpilogueFwdINS6_IJS8_SA_S9_EEENS6_IJNS7_ILi1EEESI_SI_EEESC_SE_Li128ELb0ELb1ELb0ELb0EEENS1_19SingleTileSchedulerILb0ELb0ELb1ELi128EEEEEEEEEvNT_6ParamsE)
        /*0104*/ 	.word	0x00000000


	//----- nvinfo : EIATTR_MIN_STACK_SIZE
	.align		4
.L_54:
        /*0108*/ 	.byte	0x04, 0x12
        /*010a*/ 	.short	(.L_56 - .L_55)
	.align		4
.L_55:
        /*010c*/ 	.word	index@(_ZN7cutlass13device_kernelIN5flash19enable_sm80_to_sm89INS1_16FlashAttnFwdSm80INS1_25CollectiveMainloopFwdSm80ILi4ELi1ELb0EN4cute5tupleIJNS5_1CILi128EEENS7_ILi48EEENS7_ILi96EEEEEELi96ENS_10bfloat16_tEfNS_4arch4Sm80ELb0ELb1ELb0ELb1ELb0ELb0ELb1ELb0EEENS1_21CollectiveEpilogueFwdINS6_IJS8_SA_S9_EEENS6_IJNS7_ILi1EEESI_SI_EEESC_SE_Li128ELb1ELb1ELb0ELb0EEENS1_19SingleTileSchedulerILb1ELb0ELb1ELi128EEEEEEEEEvNT_6ParamsE)
        /*0110*/ 	.word	0x00000000


	//----- nvinfo : EIATTR_MIN_STACK_SIZE
	.align		4
.L_56:
        /*0114*/ 	.byte	0x04, 0x12
        /*0116*/ 	.short	(.L_58 - .L_57)
	.align		4
.L_57:
        /*0118*/ 	.word	index@(_ZN7cutlass13device_kernelIN5flash19enable_sm80_to_sm89INS1_16FlashAttnFwdSm80INS1_25CollectiveMainloopFwdSm80ILi4ELi1ELb0EN4cute5tupleIJNS5_1CILi128EEENS7_ILi48EEENS7_ILi96EEEEEELi96ENS_10bfloat16_tEfNS_4arch4Sm80ELb0ELb1ELb0ELb1ELb0ELb1ELb1ELb0EEENS1_21CollectiveEpilogueFwdINS6_IJS8_SA_S9_EEENS6_IJNS7_ILi1EEESI_SI_EEESC_SE_Li128ELb1ELb1ELb0ELb0EEENS1_19SingleTileSchedulerILb1ELb0ELb1ELi128EEEEEEEEEvNT_6ParamsE)
        /*011c*/ 	.word	0x00000000


	//----- nvinfo : EIATTR_MIN_STACK_SIZE
	.align		4
.L_58:
        /*0120*/ 	.byte	0x04, 0x12
        /*0122*/ 	.short	(.L_60 - .L_59)
	.align		4
.L_59:
        /*0124*/ 	.word	index@(_ZN7cutlass13device_kernelIN5flash19enable_sm80_to_sm89INS1_16FlashAttnFwdSm80INS1_25CollectiveMainloopFwdSm80ILi4ELi1ELb0EN4cute5tupleIJNS5_1CILi128EEENS7_ILi64EEENS7_ILi96EEEEEELi96ENS_10bfloat16_tEfNS_4arch4Sm80ELb1ELb0ELb0ELb0ELb0ELb0ELb1ELb0EEENS1_21CollectiveEpilogueFwdINS6_IJS8_SA_S9_EEENS6_IJNS7_ILi1EEESI_SI_EEESC_SE_Li128ELb0ELb1ELb0ELb0EEENS1_30DynamicPersistentTileSchedulerILi128ELi128ELb0ELb1ELb0EEEEEEEEEvNT_6ParamsE)
        /*0128*/ 	.word	0x00000000


	//----- nvinfo : EIATTR_MIN_STACK_SIZE
	.align		4
.L_60:
        /*012c*/ 	.byte	0x04, 0x12
        /*012e*/ 	.short	(.L_62 - .L_61)
	.align		4
.L_61:
        /*0130*/ 	.word	index@(_ZN7cutlass13device_kernelIN5flash19enable_sm80_to_sm89INS1_16FlashAttnFwdSm80INS1_25CollectiveMainloopFwdSm80ILi4ELi1ELb0EN4cute5tupleIJNS5_1CILi128EEENS7_ILi64EEENS7_ILi96EEEEEELi96ENS_10bfloat16_tEfNS_4arch4Sm80ELb1ELb0ELb0ELb1ELb0ELb0ELb1ELb0EEENS1_21CollectiveEpilogueFwdINS6_IJS8_SA_S9_EEENS6_IJNS7_ILi1EEESI_SI_EEESC_SE_Li128ELb1ELb1ELb0ELb0EEENS1_19SingleTileSchedulerILb1ELb0ELb1ELi128EEEEEEEEEvNT_6ParamsE)
        /*0134*/ 	.word	0x00000000


	//----- nvinfo : EIATTR_MIN_STACK_SIZE
	.align		4
.L_62:
        /*0138*/ 	.byte	0x04, 0x12
        /*013a*/ 	.short	(.L_64 - .L_63)
	.align		4
.L_63:
        /*013c*/ 	.word	index@(_ZN7cutlass13device_kernelIN5flash19enable_sm80_to_sm89INS1_16FlashAttnFwdSm80INS1_25CollectiveMainloopFwdSm80ILi4ELi1ELb0EN4cute5tupleIJNS5_1CILi128EEENS7_ILi64EEENS7_ILi96EEEEEELi96ENS_10bfloat16_tEfNS_4arch4Sm80ELb1ELb0ELb0ELb1ELb0ELb1ELb1ELb0EEENS1_21CollectiveEpilogueFwdINS6_IJS8_SA_S9_EEENS6_IJNS7_ILi1EEESI_SI_EEESC_SE_Li128ELb1ELb1ELb0ELb0EEENS1_19SingleTileSchedulerILb1ELb0ELb1ELi128EEEEEEEEEvNT_6ParamsE)
        /*0140*/ 	.word	0x00000000
.L_64:


//--------------------- .nv.compat                --------------------------
	.section	.nv.compat,"",@"SHT_CUDA_COMPAT_INFO"
	.align	4
        /*0000*/ 	.byte	0x02, 0x09, 0x01, 0x00, 0x02, 0x02, 0x01, 0x00, 0x02, 0x05, 0x05, 0x00, 0x03, 0x07, 0x01, 0x01
        /*0010*/ 	.byte	0x02, 0x03, 0x00, 0x00, 0x02, 0x06, 0x01, 0x00, 0x04, 0x0b, 0x08, 0x00, 0x00, 0x00, 0x00, 0x00
        /*0020*/ 	.byte	0x00, 0x00, 0x00, 0x00


//--------------------- .nv.info._ZN7cutlass13device_kernelIN5flash19enable_sm80_to_sm89INS1_16FlashAttnFwdSm80INS1_25CollectiveMainloopFwdSm80ILi4ELi1ELb0EN4cute5tupleIJNS5_1CILi128EEENS7_ILi64EEENS7_ILi96EEEEEELi96ENS_10bfloat16_tEfNS_4arch4Sm80ELb0ELb0ELb0ELb0ELb0ELb0ELb1ELb0EEENS1_21CollectiveEpilogueFwdINS6_IJS8_SA_S9_EEENS6_IJNS7_ILi1EEESI_SI_EEESC_SE_Li128ELb0ELb1ELb0ELb0EEENS1_19SingleTileSchedulerILb0ELb0ELb1ELi128EEEEEEEEEvNT_6ParamsE --------------------------
	.section	.nv.info._ZN7cutlass13device_kernelIN5flash19enable_sm80_to_sm89INS1_16FlashAttnFwdSm80INS1_25CollectiveMainloopFwdSm80ILi4ELi1ELb0EN4cute5tupleIJNS5_1CILi128EEENS7_ILi64EEENS7_ILi96EEEEEELi96ENS_10bfloat16_tEfNS_4arch4Sm80ELb0ELb0ELb0ELb0ELb0ELb0ELb1ELb0EEENS1_21CollectiveEpilogueFwdINS6_IJS8_SA_S9_EEENS6_IJNS7_ILi1EEESI_SI_EEESC_SE_Li128ELb0ELb1ELb0ELb0EEENS1_19SingleTileSchedulerILb0ELb0ELb1ELi128EEEEEEEEEvNT_6ParamsE,"",@"SHT_CUDA_INFO"
	.sectionflags	@""
	.align	4


	//----- nvinfo : EIATTR_CUDA_API_VERSION
	.align		4
        /*0000*/ 	.byte	0x04, 0x37
        /*0002*/ 	.short	(.L_66 - .L_65)
.L_65:
        /*0004*/ 	.word	0x00000082


	//----- nvinfo : EIATTR_KPARAM_INFO
	.align		4
.L_66:
        /*0008*/ 	.byte	0x04, 0x17
        /*000a*/ 	.short	(.L_68 - .L_67)
.L_67:
        /*000c*/ 	.word	0x00000000
        /*0010*/ 	.short	0x0000
        /*0012*/ 	.short	0x0000
        /*0014*/ 	.byte	0x00, 0xf0, 0x61, 0x10


	//----- nvinfo : EIATTR_SPARSE_MMA_MASK
	.align		4
.L_68:
        /*0018*/ 	.byte	0x03, 0x50
        /*001a*/ 	.short	0x0000


	//----- nvinfo : EIATTR_MAXREG_COUNT
	.align		4
        /*001c*/ 	.byte	0x03, 0x1b
        /*001e*/ 	.short	0x00ff


	//----- nvinfo : EIATTR_MERCURY_ISA_VERSION
	.align		4
        /*0020*/ 	.byte	0x03, 0x5f
        /*0022*/ 	.short	0x0101


	//----- nvinfo : EIATTR_EXIT_INSTR_OFFSETS
	.align		4
        /*0024*/ 	.byte	0x04, 0x1c
        /*0026*/ 	.short	(.L_70 - .L_69)


	//   ....[0]....
.L_69:
        /*0028*/ 	.word	0x00000010


	//----- nvinfo : EIATTR_MAX_THREADS
	.align		4
.L_70:
        /*002c*/ 	.byte	0x04, 0x05
        /*002e*/ 	.short	(.L_72 - .L_71)
.L_71:
        /*0030*/ 	.word	0x00000080
        /*0034*/ 	.word	0x00000001
        /*0038*/ 	.word	0x00000001


	//----- nvinfo : EIATTR_CBANK_PARAM_SIZE
	.align		4
.L_72:
        /*003c*/ 	.byte	0x03, 0x19
        /*003e*/ 	.short	0x0418


	//----- nvinfo : EIATTR_PARAM_CBANK
	.align		4
        /*0040*/ 	.byte	0x04, 0x0a
        /*0042*/ 	.short	(.L_74 - .L_73)
	.align		4
.L_73:
        /*0044*/ 	.word	index@(.nv.constant0._ZN7cutlass13device_kernelIN5flash19enable_sm80_to_sm89INS1_16FlashAttnFwdSm80INS1_25CollectiveMainloopFwdSm80ILi4ELi1ELb0EN4cute5tupleIJNS5_1CILi128EEENS7_ILi64EEENS7_ILi96EEEEEELi96ENS_10bfloat16_tEfNS_4arch4Sm80ELb0ELb0ELb0ELb0ELb0ELb0ELb1ELb0EEENS1_21CollectiveEpilogueFwdINS6_IJS8_SA_S9_EEENS6_IJNS7_ILi1EEESI_SI_EEESC_SE_Li128ELb0ELb1ELb0ELb0EEENS1_19SingleTileSchedulerILb0ELb0ELb1ELi128EEEEEEEEEvNT_6ParamsE)
        /*0048*/ 	.short	0x0210
        /*004a*/ 	.short	0x0418


	//----- nvinfo : EIATTR_SW_WAR
	.align		4
.L_74:
        /*004c*/ 	.byte	0x04, 0x36
        /*004e*/ 	.short	(.L_76 - .L_75)
.L_75:
        /*0050*/ 	.word	0x00000008
.L_76:


//--------------------- .nv.info._ZN7cutlass13device_kernelIN5flash19enable_sm80_to_sm89INS1_16FlashAttnFwdSm80INS1_25CollectiveMainloopFwdSm80ILi4ELi1ELb0EN4cute5tupleIJNS5_1CILi128EEENS7_ILi64EEENS7_ILi96EEEEEELi96ENS_10bfloat16_tEfNS_4arch4Sm80ELb0ELb0ELb0ELb1ELb0ELb0ELb1ELb0EEENS1_21CollectiveEpilogueFwdINS6_IJS8_SA_S9_EEENS6_IJNS7_ILi1EEESI_SI_EEESC_SE_Li128ELb1ELb1ELb0ELb0EEENS1_19SingleTileSchedulerILb1ELb0ELb1ELi128EEEEEEEEEvNT_6ParamsE --------------------------
	.section	.nv.info._ZN7cutlass13device_kernelIN5flash19enable_sm80_to_sm89INS1_16FlashAttnFwdSm80INS1_25CollectiveMainloopFwdSm80ILi4ELi1ELb0EN4cute5tupleIJNS5_1CILi128EEENS7_ILi64EEENS7_ILi96EEEEEELi96ENS_10bfloat16_tEfNS_4arch4Sm80ELb0ELb0ELb0ELb1ELb0ELb0ELb1ELb0EEENS1_21CollectiveEpilogueFwdINS6_IJS8_SA_S9_EEENS6_IJNS7_ILi1EEESI_SI_EEESC_SE_Li128ELb1ELb1ELb0ELb0EEENS1_19SingleTileSchedulerILb1ELb0ELb1ELi128EEEEEEEEEvNT_6ParamsE,"",@"SHT_CUDA_INFO"
	.sectionflags	@""
	.align	4


	//----- nvinfo : EIATTR_CUDA_API_VERSION
	.align		4
        /*0000*/ 	.byte	0x04, 0x37
        /*0002*/ 	.short	(.L_78 - .L_77)
.L_77:
        /*0004*/ 	.word	0x00000082


	//----- nvinfo : EIATTR_KPARAM_INFO
	.align		4
.L_78:
        /*0008*/ 	.byte	0x04, 0x17
        /*000a*/ 	.short	(.L_80 - .L_79)
.L_79:
        /*000c*/ 	.word	0x00000000
        /*0010*/ 	.short	0x0000
        /*0012*/ 	.short	0x0000
        /*0014*/ 	.byte	0x00, 0xf0, 0x61, 0x10


	//----- nvinfo : EIATTR_SPARSE_MMA_MASK
	.align		4
.L_80:
        /*0018*/ 	.byte	0x03, 0x50
        /*001a*/ 	.short	0x0000


	//----- nvinfo : EIATTR_MAXREG_COUNT
	.align		4
        /*001c*/ 	.byte	0x03, 0x1b
        /*001e*/ 	.short	0x00ff


	//----- nvinfo : EIATTR_MERCURY_ISA_VERSION
	.align		4
        /*0020*/ 	.byte	0x03, 0x5f
        /*0022*/ 	.short	0x0101


	//----- nvinfo : EIATTR_EXIT_INSTR_OFFSETS
	.align		4
        /*0024*/ 	.byte	0x04, 0x1c
        /*0026*/ 	.short	(.L_82 - .L_81)


	//   ....[0]....
.L_81:
        /*0028*/ 	.word	0x00000010


	//----- nvinfo : EIATTR_MAX_THREADS
	.align		4
.L_82:
        /*002c*/ 	.byte	0x04, 0x05
        /*002e*/ 	.short	(.L_84 - .L_83)
.L_83:
        /*0030*/ 	.word	0x00000080
        /*0034*/ 	.word	0x00000001
        /*0038*/ 	.word	0x00000001


	//----- nvinfo : EIATTR_CBANK_PARAM_SIZE
	.align		4
.L_84:
        /*003c*/ 	.byte	0x03, 0x19
        /*003e*/ 	.short	0x0418


	//----- nvinfo : EIATTR_PARAM_CBANK
	.align		4
        /*0040*/ 	.byte	0x04, 0x0a
        /*0042*/ 	.short	(.L_86 - .L_85)
	.align		4
.L_85:
        /*0044*/ 	.word	index@(.nv.constant0._ZN7cutlass13device_kernelIN5flash19enable_sm80_to_sm89INS1_16FlashAttnFwdSm80INS1_25CollectiveMainloopFwdSm80ILi4ELi1ELb0EN4cute5tupleIJNS5_1CILi128EEENS7_ILi64EEENS7_ILi96EEEEEELi96ENS_10bfloat16_tEfNS_4arch4Sm80ELb0ELb0ELb0ELb1ELb0ELb0ELb1ELb0EEENS1_21CollectiveEpilogueFwdINS6_IJS8_SA_S9_EEENS6_IJNS7_ILi1EEESI_SI_EEESC_SE_Li128ELb1ELb1ELb0ELb0EEENS1_19SingleTileSchedulerILb1ELb0ELb1ELi128EEEEEEEEEvNT_6ParamsE)
        /*0048*/ 	.short	0x0210
        /*004a*/ 	.short	0x0418


	//----- nvinfo : EIATTR_SW_WAR
	.align		4
.L_86:
        /*004c*/ 	.byte	0x04, 0x36
        /*004e*/ 	.short	(.L_88 - .L_87)
.L_87:
        /*0050*/ 	.word	0x00000008
.L_88:


//--------------------- .nv.info._ZN7cutlass13device_kernelIN5flash19enable_sm80_to_sm89INS1_16FlashAttnFwdSm80INS1_25CollectiveMainloopFwdSm80ILi4ELi1ELb0EN4cute5tupleIJNS5_1CILi128EEENS7_ILi64EEENS7_ILi96EEEEEELi96ENS_10bfloat16_tEfNS_4arch4Sm80ELb0ELb0ELb0ELb1ELb0ELb1ELb1ELb0EEENS1_21CollectiveEpilogueFwdINS6_IJS8_SA_S9_EEENS6_IJNS7_ILi1EEESI_SI_EEESC_SE_Li128ELb1ELb1ELb0ELb0EEENS1_19SingleTileSchedulerILb1ELb0ELb1ELi128EEEEEEEEEvNT_6ParamsE --------------------------
	.section	.nv.info._ZN7cutlass13device_kernelIN5flash19enable_sm80_to_sm89INS1_16FlashAttnFwdSm80INS1_25CollectiveMainloopFwdSm80ILi4ELi1ELb0EN4cute5tupleIJNS5_1CILi128EEENS7_ILi64EEENS7_ILi96EEEEEELi96ENS_10bfloat16_tEfNS_4arch4Sm80ELb0ELb0ELb0ELb1ELb0ELb1ELb1ELb0EEENS1_21CollectiveEpilogueFwdINS6_IJS8_SA_S9_EEENS6_IJNS7_ILi1EEESI_SI_EEESC_SE_Li128ELb1ELb1ELb0ELb0EEENS1_19SingleTileSchedulerILb1ELb0ELb1ELi128EEEEEEEEEvNT_6ParamsE,"",@"SHT_CUDA_INFO"
	.sectionflags	@""
	.align	4


	//----- nvinfo : EIATTR_CUDA_API_VERSION
	.align		4
        /*0000*/ 	.byte	0x04, 0x37
        /*0002*/ 	.short	(.L_90 - .L_89)
.L_89:
        /*0004*/ 	.word	0x00000082


	//----- nvinfo : EIATTR_KPARAM_INFO
	.align		4
.L_90:
        /*0008*/ 	.byte	0x04, 0x17
        /*000a*/ 	.short	(.L_92 - .L_91)
.L_91:
        /*000c*/ 	.word	0x00000000
        /*0010*/ 	.short	0x0000
        /*0012*/ 	.short	0x0000
        /*0014*/ 	.byte	0x00, 0xf0, 0x61, 0x10


	//----- nvinfo : EIATTR_SPARSE_MMA_MASK
	.align		4
.L_92:
        /*0018*/ 	.byte	0x03, 0x50
        /*001a*/ 	.short	0x0000


	//----- nvinfo : EIATTR_MAXREG_COUNT
	.align		4
        /*001c*/ 	.byte	0x03, 0x1b
        /*001e*/ 	.short	0x00ff


	//----- nvinfo : EIATTR_MERCURY_ISA_VERSION
	.align		4
        /*0020*/ 	.byte	0x03, 0x5f
        /*0022*/ 	.short	0x0101


	//----- nvinfo : EIATTR_EXIT_INSTR_OFFSETS
	.align		4
        /*0024*/ 	.byte	0x04, 0x1c
        /*0026*/ 	.short	(.L_94 - .L_93)


	//   ....[0]....
.L_93:
        /*0028*/ 	.word	0x00000010


	//----- nvinfo : EIATTR_MAX_THREADS
	.align		4
.L_94:
        /*002c*/ 	.byte	0x04, 0x05
        /*002e*/ 	.short	(.L_96 - .L_95)
.L_95:
        /*0030*/ 	.word	0x00000080
        /*0034*/ 	.word	0x00000001
        /*0038*/ 	.word	0x00000001


	//----- nvinfo : EIATTR_CBANK_PARAM_SIZE
	.align		4
.L_96:
        /*003c*/ 	.byte	0x03, 0x19
        /*003e*/ 	.short	0x0418


	//----- nvinfo : EIATTR_PARAM_CBANK
	.align		4
        /*0040*/ 	.byte	0x04, 0x0a
        /*0042*/ 	.short	(.L_98 - .L_97)
	.align		4
.L_97:
        /*0044*/ 	.word	index@(.nv.constant0._ZN7cutlass13device_kernelIN5flash19enable_sm80_to_sm89INS1_16FlashAttnFwdSm80INS1_25CollectiveMainloopFwdSm80ILi4ELi1ELb0EN4cute5tupleIJNS5_1CILi128EEENS7_ILi64EEENS7_ILi96EEEEEELi96ENS_10bfloat16_tEfNS_4arch4Sm80ELb0ELb0ELb0ELb1ELb0ELb1ELb1ELb0EEENS1_21CollectiveEpilogueFwdINS6_IJS8_SA_S9_EEENS6_IJNS7_ILi1EEESI_SI_EEESC_SE_Li128ELb1ELb1ELb0ELb0EEENS1_19SingleTileSchedulerILb1ELb0ELb1ELi128EEEEEEEEEvNT_6ParamsE)
        /*0048*/ 	.short	0x0210
        /*004a*/ 	.short	0x0418


	//----- nvinfo : EIATTR_SW_WAR
	.align		4
.L_98:
        /*004c*/ 	.byte	0x04, 0x36
        /*004e*/ 	.short	(.L_100 - .L_99)
.L_99:
        /*0050*/ 	.word	0x00000008
.L_100:


//--------------------- .nv.info._ZN7cutlass13device_kernelIN5flash19enable_sm80_to_sm89INS1_16FlashAttnFwdSm80INS1_25CollectiveMainloopFwdSm80ILi4ELi1ELb0EN4cute5tupleIJNS5_1CILi128EEENS7_ILi48EEENS7_ILi96EEEEEELi96ENS_10bfloat16_tEfNS_4arch4Sm80ELb0ELb1ELb0ELb0ELb0ELb0ELb1ELb0EEENS1_21CollectiveEpilogueFwdINS6_IJS8_SA_S9_EEENS6_IJNS7_ILi1EEESI_SI_EEESC_SE_Li128ELb0ELb1ELb0ELb0EEENS1_19SingleTileSchedulerILb0ELb0ELb1ELi128EEEEEEEEEvNT_6ParamsE --------------------------
	.section	.nv.info._ZN7cutlass13device_kernelIN5flash19enable_sm80_to_sm89INS1_16FlashAttnFwdSm80INS1_25CollectiveMainloopFwdSm80ILi4ELi1ELb0EN4cute5tupleIJNS5_1CILi128EEENS7_ILi48EEENS7_ILi96EEEEEELi96ENS_10bfloat16_tEfNS_4arch4Sm80ELb0ELb1ELb0ELb0ELb0ELb0ELb1ELb0EEENS1_21CollectiveEpilogueFwdINS6_IJS8_SA_S9_EEENS6_IJNS7_ILi1EEESI_SI_EEESC_SE_Li128ELb0ELb1ELb0ELb0EEENS1_19SingleTileSchedulerILb0ELb0ELb1ELi128EEEEEEEEEvNT_6ParamsE,"",@"SHT_CUDA_INFO"
	.sectionflags	@""
	.align	4


	//----- nvinfo : EIATTR_CUDA_API_VERSION
	.align		4
        /*0000*/ 	.byte	0x04, 0x37
        /*0002*/ 	.short	(.L_102 - .L_101)
.L_101:
        /*0004*/ 	.word	0x00000082


	//----- nvinfo : EIATTR_KPARAM_INFO
	.align		4
.L_102:
        /*0008*/ 	.byte	0x04, 0x17
        /*000a*/ 	.short	(.L_104 - .L_103)
.L_103:
        /*000c*/ 	.word	0x00000000
        /*0010*/ 	.short	0x0000
        /*0012*/ 	.short	0x0000
        /*0014*/ 	.byte	0x00, 0xf0, 0x61, 0x10


	//----- nvinfo : EIATTR_SPARSE_MMA_MASK
	.align		4
.L_104:
        /*0018*/ 	.byte	0x03, 0x50
        /*001a*/ 	.short	0x0000


	//----- nvinfo : EIATTR_MAXREG_COUNT
	.align		4
        /*001c*/ 	.byte	0x03, 0x1b
        /*001e*/ 	.short	0x00ff


	//----- nvinfo : EIATTR_MERCURY_ISA_VERSION
	.align		4
        /*0020*/ 	.byte	0x03, 0x5f
        /*0022*/ 	.short	0x0101


	//----- nvinfo : EIATTR_EXIT_INSTR_OFFSETS
	.align		4
        /*0024*/ 	.byte	0x04, 0x1c
        /*0026*/ 	.short	(.L_106 - .L_105)


	//   ....[0]....
.L_105:
        /*0028*/ 	.word	0x00000010


	//----- nvinfo : EIATTR_MAX_THREADS
	.align		4
.L_106:
        /*002c*/ 	.byte	0x04, 0x05
        /*002e*/ 	.short	(.L_108 - .L_107)
.L_107:
        /*0030*/ 	.word	0x00000080
        /*0034*/ 	.word	0x00000001
        /*0038*/ 	.word	0x00000001


	//----- nvinfo : EIATTR_CBANK_PARAM_SIZE
	.align		4
.L_108:
        /*003c*/ 	.byte	0x03, 0x19
        /*003e*/ 	.short	0x0418


	//----- nvinfo : EIATTR_PARAM_CBANK
	.align		4
        /*0040*/ 	.byte	0x04, 0x0a
        /*0042*/ 	.short	(.L_110 - .L_109)
	.align		4
.L_109:
        /*0044*/ 	.word	index@(.nv.constant0._ZN7cutlass13device_kernelIN5flash19enable_sm80_to_sm89INS1_16FlashAttnFwdSm80INS1_25CollectiveMainloopFwdSm80ILi4ELi1ELb0EN4cute5tupleIJNS5_1CILi128EEENS7_ILi48EEENS7_ILi96EEEEEELi96ENS_10bfloat16_tEfNS_4arch4Sm80ELb0ELb1ELb0ELb0ELb0ELb0ELb1ELb0EEENS1_21CollectiveEpilogueFwdINS6_IJS8_SA_S9_EEENS6_IJNS7_ILi1EEESI_SI_EEESC_SE_Li128ELb0ELb1ELb0ELb0EEENS1_19SingleTileSchedulerILb0ELb0ELb1ELi128EEEEEEEEEvNT_6ParamsE)
        /*0048*/ 	.short	0x0210
        /*004a*/ 	.short	0x0418


	//----- nvinfo : EIATTR_SW_WAR
	.align		4
.L_110:
        /*004c*/ 	.byte	0x04, 0x36
        /*004e*/ 	.short	(.L_112 - .L_111)
.L_111:
        /*0050*/ 	.word	0x00000008
.L_112:


//--------------------- .nv.info._ZN7cutlass13device_kernelIN5flash19enable_sm80_to_sm89INS1_16FlashAttnFwdSm80INS1_25CollectiveMainloopFwdSm80ILi4ELi1ELb0EN4cute5tupleIJNS5_1CILi128EEENS7_ILi48EEENS7_ILi96EEEEEELi96ENS_10bfloat16_tEfNS_4arch4Sm80ELb0ELb1ELb0ELb1ELb0ELb0ELb1ELb0EEENS1_21CollectiveEpilogueFwdINS6_IJS8_SA_S9_EEENS6_IJNS7_ILi1EEESI_SI_EEESC_SE_Li128ELb1ELb1ELb0ELb0EEENS1_19SingleTileSchedulerILb1ELb0ELb1ELi128EEEEEEEEEvNT_6ParamsE --------------------------
	.section	.nv.info._ZN7cutlass13device_kernelIN5flash19enable_sm80_to_sm89INS1_16FlashAttnFwdSm80INS1_25CollectiveMainloopFwdSm80ILi4ELi1ELb0EN4cute5tupleIJNS5_1CILi128EEENS7_ILi48EEENS7_ILi96EEEEEELi96ENS_10bfloat16_tEfNS_4arch4Sm80ELb0ELb1ELb0ELb1ELb0ELb0ELb1ELb0EEENS1_21CollectiveEpilogueFwdINS6_IJS8_SA_S9_EEENS6_IJNS7_ILi1EEESI_SI_EEESC_SE_Li128ELb1ELb1ELb0ELb0EEENS1_19SingleTileSchedulerILb1ELb0ELb1ELi128EEEEEEEEEvNT_6ParamsE,"",@"SHT_CUDA_INFO"
	.sectionflags	@""
	.align	4


	//----- nvinfo : EIATTR_CUDA_API_VERSION
	.align		4
        /*0000*/ 	.byte	0x04, 0x37
        /*0002*/ 	.short	(.L_114 - .L_113)
.L_113:
        /*0004*/ 	.word	0x00000082


	//----- nvinfo : EIATTR_KPARAM_INFO
	.align		4
.L_114:
        /*0008*/ 	.byte	0x04, 0x17
        /*000a*/ 	.short	(.L_116 - .L_115)
.L_115:
        /*000c*/ 	.word	0x00000000
        /*0010*/ 	.short	0x0000
        /*0012*/ 	.short	0x0000
        /*0014*/ 	.byte	0x00, 0xf0, 0x61, 0x10


	//----- nvinfo : EIATTR_SPARSE_MMA_MASK
	.align		4
.L_116:
        /*0018*/ 	.byte	0x03, 0x50
        /*001a*/ 	.short	0x0000


	//----- nvinfo : EIATTR_MAXREG_COUNT
	.align		4
        /*001c*/ 	.byte	0x03, 0x1b
        /*001e*/ 	.short	0x00ff


	//----- nvinfo : EIATTR_MERCURY_ISA_VERSION
	.align		4
        /*0020*/ 	.byte	0x03, 0x5f
        /*0022*/ 	.short	0x0101


	//----- nvinfo : EIATTR_EXIT_INSTR_OFFSETS
	.align		4
        /*0024*/ 	.byte	0x04, 0x1c
        /*0026*/ 	.short	(.L_118 - .L_117)


	//   ....[0]....
.L_117:
        /*0028*/ 	.word	0x00000010


	//----- nvinfo : EIATTR_MAX_THREADS
	.align		4
.L_118:
        /*002c*/ 	.byte	0x04, 0x05
        /*002e*/ 	.short	(.L_120 - .L_119)
.L_119:
        /*0030*/ 	.word	0x00000080
        /*0034*/ 	.word	0x00000001
        /*0038*/ 	.word	0x00000001


	//----- nvinfo : EIATTR_CBANK_PARAM_SIZE
	.align		4
.L_120:
        /*003c*/ 	.byte	0x03, 0x19
        /*003e*/ 	.short	0x0418


	//----- nvinfo : EIATTR_PARAM_CBANK
	.align		4
        /*0040*/ 	.byte	0x04, 0x0a
        /*0042*/ 	.short	(.L_122 - .L_121)
	.align		4
.L_121:
        /*0044*/ 	.word	index@(.nv.constant0._ZN7cutlass13device_kernelIN5flash19enable_sm80_to_sm89INS1_16FlashAttnFwdSm80INS1_25CollectiveMainloopFwdSm80ILi4ELi1ELb0EN4cute5tupleIJNS5_1CILi128EEENS7_ILi48EEENS7_ILi96EEEEEELi96ENS_10bfloat16_tEfNS_4arch4Sm80ELb0ELb1ELb0ELb1ELb0ELb0ELb1ELb0EEENS1_21CollectiveEpilogueFwdINS6_IJS8_SA_S9_EEENS6_IJNS7_ILi1EEESI_SI_EEESC_SE_Li128ELb1ELb1ELb0ELb0EEENS1_19SingleTileSchedulerILb1ELb0ELb1ELi128EEEEEEEEEvNT_6ParamsE)
        /*0048*/ 	.short	0x0210
        /*004a*/ 	.short	0x0418


	//----- nvinfo : EIATTR_SW_WAR
	.align		4
.L_122:
        /*004c*/ 	.byte	0x04, 0x36
        /*004e*/ 	.short	(.L_124 - .L_123)
.L_123:
        /*0050*/ 	.word	0x00000008
.L_124:


//--------------------- .nv.info._ZN7cutlass13device_kernelIN5flash19enable_sm80_to_sm89INS1_16FlashAttnFwdSm80INS1_25CollectiveMainloopFwdSm80ILi4ELi1ELb0EN4cute5tupleIJNS5_1CILi128EEENS7_ILi48EEENS7_ILi96EEEEEELi96ENS_10bfloat16_tEfNS_4arch4Sm80ELb0ELb1ELb0ELb1ELb0ELb1ELb1ELb0EEENS1_21CollectiveEpilogueFwdINS6_IJS8_SA_S9_EEENS6_IJNS7_ILi1EEESI_SI_EEESC_SE_Li128ELb1ELb1ELb0ELb0EEENS1_19SingleTileSchedulerILb1ELb0ELb1ELi128EEEEEEEEEvNT_6ParamsE --------------------------
	.section	.nv.info._ZN7cutlass13device_kernelIN5flash19enable_sm80_to_sm89INS1_16FlashAttnFwdSm80INS1_25CollectiveMainloopFwdSm80ILi4ELi1ELb0EN4cute5tupleIJNS5_1CILi128EEENS7_ILi48EEENS7_ILi96EEEEEELi96ENS_10bfloat16_tEfNS_4arch4Sm80ELb0ELb1ELb0ELb1ELb0ELb1ELb1ELb0EEENS1_21CollectiveEpilogueFwdINS6_IJS8_SA_S9_EEENS6_IJNS7_ILi1EEESI_SI_EEESC_SE_Li128ELb1ELb1ELb0ELb0EEENS1_19SingleTileSchedulerILb1ELb0ELb1ELi128EEEEEEEEEvNT_6ParamsE,"",@"SHT_CUDA_INFO"
	.sectionflags	@""
	.align	4


	//----- nvinfo : EIATTR_CUDA_API_VERSION
	.align		4
        /*0000*/ 	.byte	0x04, 0x37
        /*0002*/ 	.short	(.L_126 - .L_125)
.L_125:
        /*0004*/ 	.word	0x00000082


	//----- nvinfo : EIATTR_KPARAM_INFO
	.align		4
.L_126:
        /*0008*/ 	.byte	0x04, 0x17
        /*000a*/ 	.short	(.L_128 - .L_127)
.L_127:
        /*000c*/ 	.word	0x00000000
        /*0010*/ 	.short	0x0000
        /*0012*/ 	.short	0x0000
        /*0014*/ 	.byte	0x00, 0xf0, 0x61, 0x10


	//----- nvinfo : EIATTR_SPARSE_MMA_MASK
	.align		4
.L_128:
        /*0018*/ 	.byte	0x03, 0x50
        /*001a*/ 	.short	0x0000


	//----- nvinfo : EIATTR_MAXREG_COUNT
	.align		4
        /*001c*/ 	.byte	0x03, 0x1b
        /*001e*/ 	.short	0x00ff


	//----- nvinfo : EIATTR_MERCURY_ISA_VERSION
	.align		4
        /*0020*/ 	.byte	0x03, 0x5f
        /*0022*/ 	.short	0x0101


	//----- nvinfo : EIATTR_EXIT_INSTR_OFFSETS
	.align		4
        /*0024*/ 	.byte	0x04, 0x1c
        /*0026*/ 	.short	(.L_130 - .L_129)


	//   ....[0]....
.L_129:
        /*0028*/ 	.word	0x00000010


	//----- nvinfo : EIATTR_MAX_THREADS
	.align		4
.L_130:
        /*002c*/ 	.byte	0x04, 0x05
        /*002e*/ 	.short	(.L_132 - .L_131)
.L_131:
        /*0030*/ 	.word	0x00000080
        /*0034*/ 	.word	0x00000001
        /*0038*/ 	.word	0x00000001


	//----- nvinfo : EIATTR_CBANK_PARAM_SIZE
	.align		4
.L_132:
        /*003c*/ 	.byte	0x03, 0x19
        /*003e*/ 	.short	0x0418


	//----- nvinfo : EIATTR_PARAM_CBANK
	.align		4
        /*0040*/ 	.byte	0x04, 0x0a
        /*0042*/ 	.short	(.L_134 - .L_133)
	.align		4
.L_133:
        /*0044*/ 	.word	index@(.nv.constant0._ZN7cutlass13device_kernelIN5flash19enable_sm80_to_sm89INS1_16FlashAttnFwdSm80INS1_25CollectiveMainloopFwdSm80ILi4ELi1ELb0EN4cute5tupleIJNS5_1CILi128EEENS7_ILi48EEENS7_ILi96EEEEEELi96ENS_10bfloat16_tEfNS_4arch4Sm80ELb0ELb1ELb0ELb1ELb0ELb1ELb1ELb0EEENS1_21CollectiveEpilogueFwdINS6_IJS8_SA_S9_EEENS6_IJNS7_ILi1EEESI_SI_EEESC_SE_Li128ELb1ELb1ELb0ELb0EEENS1_19SingleTileSchedulerILb1ELb0ELb1ELi128EEEEEEEEEvNT_6ParamsE)
        /*0048*/ 	.short	0x0210
        /*004a*/ 	.short	0x0418


	//----- nvinfo : EIATTR_SW_WAR
	.align		4
.L_134:
        /*004c*/ 	.byte	0x04, 0x36
        /*004e*/ 	.short	(.L_136 - .L_135)
.L_135:
        /*0050*/ 	.word	0x00000008
.L_136:


//--------------------- .nv.info._ZN7cutlass13device_kernelIN5flash19enable_sm80_to_sm89INS1_16FlashAttnFwdSm80INS1_25CollectiveMainloopFwdSm80ILi4ELi1ELb0EN4cute5tupleIJNS5_1CILi128EEENS7_ILi64EEENS7_ILi96EEEEEELi96ENS_10bfloat16_tEfNS_4arch4Sm80ELb1ELb0ELb0ELb0ELb0ELb0ELb1ELb0EEENS1_21CollectiveEpilogueFwdINS6_IJS8_SA_S9_EEENS6_IJNS7_ILi1EEESI_SI_EEESC_SE_Li128ELb0ELb1ELb0ELb0EEENS1_30DynamicPersistentTileSchedulerILi128ELi128ELb0ELb1ELb0EEEEEEEEEvNT_6ParamsE --------------------------
	.section	.nv.info._ZN7cutlass13device_kernelIN5flash19enable_sm80_to_sm89INS1_16FlashAttnFwdSm80INS1_25CollectiveMainloopFwdSm80ILi4ELi1ELb0EN4cute5tupleIJNS5_1CILi128EEENS7_ILi64EEENS7_ILi96EEEEEELi96ENS_10bfloat16_tEfNS_4arch4Sm80ELb1ELb0ELb0ELb0ELb0ELb0ELb1ELb0EEENS1_21CollectiveEpilogueFwdINS6_IJS8_SA_S9_EEENS6_IJNS7_ILi1EEESI_SI_EEESC_SE_Li128ELb0ELb1ELb0ELb0EEENS1_30DynamicPersistentTileSchedulerILi128ELi128ELb0ELb1ELb0EEEEEEEEEvNT_6ParamsE,"",@"SHT_CUDA_INFO"
	.sectionflags	@""
	.align	4


	//----- nvinfo : EIATTR_CUDA_API_VERSION
	.align		4
        /*0000*/ 	.byte	0x04, 0x37
        /*0002*/ 	.short	(.L_138 - .L_137)
.L_137:
        /*0004*/ 	.word	0x00000082


	//----- nvinfo : EIATTR_KPARAM_INFO
	.align		4
.L_138:
        /*0008*/ 	.byte	0x04, 0x17
        /*000a*/ 	.short	(.L_140 - .L_139)
.L_139:
        /*000c*/ 	.word	0x00000000
        /*0010*/ 	.short	0x0000
        /*0012*/ 	.short	0x0000
        /*0014*/ 	.byte	0x00, 0xf0, 0xa1, 0x10


	//----- nvinfo : EIATTR_SPARSE_MMA_MASK
	.align		4
.L_140:
        /*0018*/ 	.byte	0x03, 0x50
        /*001a*/ 	.short	0x0000


	//----- nvinfo : EIATTR_MAXREG_COUNT
	.align		4
        /*001c*/ 	.byte	0x03, 0x1b
        /*001e*/ 	.short	0x00ff


	//----- nvinfo : EIATTR_MERCURY_ISA_VERSION
	.align		4
        /*0020*/ 	.byte	0x03, 0x5f
        /*0022*/ 	.short	0x0101


	//----- nvinfo : EIATTR_EXIT_INSTR_OFFSETS
	.align		4
        /*0024*/ 	.byte	0x04, 0x1c
        /*0026*/ 	.short	(.L_142 - .L_141)


	//   ....[0]....
.L_141:
        /*0028*/ 	.word	0x00000010


	//----- nvinfo : EIATTR_MAX_THREADS
	.align		4
.L_142:
        /*002c*/ 	.byte	0x04, 0x05
        /*002e*/ 	.short	(.L_144 - .L_143)
.L_143:
        /*0030*/ 	.word	0x00000080
        /*0034*/ 	.word	0x00000001
        /*0038*/ 	.word	0x00000001


	//----- nvinfo : EIATTR_CBANK_PARAM_SIZE
	.align		4
.L_144:
        /*003c*/ 	.byte	0x03, 0x19
        /*003e*/ 	.short	0x0428


	//----- nvinfo : EIATTR_PARAM_CBANK
	.align		4
        /*0040*/ 	.byte	0x04, 0x0a
        /*0042*/ 	.short	(.L_146 - .L_145)
	.align		4
.L_145:
        /*0044*/ 	.word	index@(.nv.constant0._ZN7cutlass13device_kernelIN5flash19enable_sm80_to_sm89INS1_16FlashAttnFwdSm80INS1_25CollectiveMainloopFwdSm80ILi4ELi1ELb0EN4cute5tupleIJNS5_1CILi128EEENS7_ILi64EEENS7_ILi96EEEEEELi96ENS_10bfloat16_tEfNS_4arch4Sm80ELb1ELb0ELb0ELb0ELb0ELb0ELb1ELb0EEENS1_21CollectiveEpilogueFwdINS6_IJS8_SA_S9_EEENS6_IJNS7_ILi1EEESI_SI_EEESC_SE_Li128ELb0ELb1ELb0ELb0EEENS1_30DynamicPersistentTileSchedulerILi128ELi128ELb0ELb1ELb0EEEEEEEEEvNT_6ParamsE)
        /*0048*/ 	.short	0x0210
        /*004a*/ 	.short	0x0428


	//----- nvinfo : EIATTR_SW_WAR
	.align		4
.L_146:
        /*004c*/ 	.byte	0x04, 0x36
        /*004e*/ 	.short	(.L_148 - .L_147)
.L_147:
        /*0050*/ 	.word	0x00000008
.L_148:


//--------------------- .nv.info._ZN7cutlass13device_kernelIN5flash19enable_sm80_to_sm89INS1_16FlashAttnFwdSm80INS1_25CollectiveMainloopFwdSm80ILi4ELi1ELb0EN4cute5tupleIJNS5_1CILi128EEENS7_ILi64EEENS7_ILi96EEEEEELi96ENS_10bfloat16_tEfNS_4arch4Sm80ELb1ELb0ELb0ELb1ELb0ELb0ELb1ELb0EEENS1_21CollectiveEpilogueFwdINS6_IJS8_SA_S9_EEENS6_IJNS7_ILi1EEESI_SI_EEESC_SE_Li128ELb1ELb1ELb0ELb0EEENS1_19SingleTileSchedulerILb1ELb0ELb1ELi128EEEEEEEEEvNT_6ParamsE --------------------------
	.section	.nv.info._ZN7cutlass13device_kernelIN5flash19enable_sm80_to_sm89INS1_16FlashAttnFwdSm80INS1_25CollectiveMainloopFwdSm80ILi4ELi1ELb0EN4cute5tupleIJNS5_1CILi128EEENS7_ILi64EEENS7_ILi96EEEEEELi96ENS_10bfloat16_tEfNS_4arch4Sm80ELb1ELb0ELb0ELb1ELb0ELb0ELb1ELb0EEENS1_21CollectiveEpilogueFwdINS6_IJS8_SA_S9_EEENS6_IJNS7_ILi1EEESI_SI_EEESC_SE_Li128ELb1ELb1ELb0ELb0EEENS1_19SingleTileSchedulerILb1ELb0ELb1ELi128EEEEEEEEEvNT_6ParamsE,"",@"SHT_CUDA_INFO"
	.sectionflags	@""
	.align	4


	//----- nvinfo : EIATTR_CUDA_API_VERSION
	.align		4
        /*0000*/ 	.byte	0x04, 0x37
        /*0002*/ 	.short	(.L_150 - .L_149)
.L_149:
        /*0004*/ 	.word	0x00000082


	//----- nvinfo : EIATTR_KPARAM_INFO
	.align		4
.L_150:
        /*0008*/ 	.byte	0x04, 0x17
        /*000a*/ 	.short	(.L_152 - .L_151)
.L_151:
        /*000c*/ 	.word	0x00000000
        /*0010*/ 	.short	0x0000
        /*0012*/ 	.short	0x0000
        /*0014*/ 	.byte	0x00, 0xf0, 0x61, 0x10


	//----- nvinfo : EIATTR_SPARSE_MMA_MASK
	.align		4
.L_152:
        /*0018*/ 	.byte	0x03, 0x50
        /*001a*/ 	.short	0x0000


	//----- nvinfo : EIATTR_MAXREG_COUNT
	.align		4
        /*001c*/ 	.byte	0x03, 0x1b
        /*001e*/ 	.short	0x00ff


	//----- nvinfo : EIATTR_MERCURY_ISA_VERSION
	.align		4
        /*0020*/ 	.byte	0x03, 0x5f
        /*0022*/ 	.short	0x0101


	//----- nvinfo : EIATTR_EXIT_INSTR_OFFSETS
	.align		4
        /*0024*/ 	.byte	0x04, 0x1c
        /*0026*/ 	.short	(.L_154 - .L_153)


	//   ....[0]....
.L_153:
        /*0028*/ 	.word	0x00000010


	//----- nvinfo : EIATTR_MAX_THREADS
	.align		4
.L_154:
        /*002c*/ 	.byte	0x04, 0x05
        /*002e*/ 	.short	(.L_156 - .L_155)
.L_155:
        /*0030*/ 	.word	0x00000080
        /*0034*/ 	.word	0x00000001
        /*0038*/ 	.word	0x00000001


	//----- nvinfo : EIATTR_CBANK_PARAM_SIZE
	.align		4
.L_156:
        /*003c*/ 	.byte	0x03, 0x19
        /*003e*/ 	.short	0x0418


	//----- nvinfo : EIATTR_PARAM_CBANK
	.align		4
        /*0040*/ 	.byte	0x04, 0x0a
        /*0042*/ 	.short	(.L_158 - .L_157)
	.align		4
.L_157:
        /*0044*/ 	.word	index@(.nv.constant0._ZN7cutlass13device_kernelIN5flash19enable_sm80_to_sm89INS1_16FlashAttnFwdSm80INS1_25CollectiveMainloopFwdSm80ILi4ELi1ELb0EN4cute5tupleIJNS5_1CILi128EEENS7_ILi64EEENS7_ILi96EEEEEELi96ENS_10bfloat16_tEfNS_4arch4Sm80ELb1ELb0ELb0ELb1ELb0ELb0ELb1ELb0EEENS1_21CollectiveEpilogueFwdINS6_IJS8_SA_S9_EEENS6_IJNS7_ILi1EEESI_SI_EEESC_SE_Li128ELb1ELb1ELb0ELb0EEENS1_19SingleTileSchedulerILb1ELb0ELb1ELi128EEEEEEEEEvNT_6ParamsE)
        /*0048*/ 	.short	0x0210
        /*004a*/ 	.short	0x0418


	//----- nvinfo : EIATTR_SW_WAR
	.align		4
.L_158:
        /*004c*/ 	.byte	0x04, 0x36
        /*004e*/ 	.short	(.L_160 - .L_159)
.L_159:
        /*0050*/ 	.word	0x00000008
.L_160:


//--------------------- .nv.info._ZN7cutlass13device_kernelIN5flash19enable_sm80_to_sm89INS1_16FlashAttnFwdSm80INS1_25CollectiveMainloopFwdSm80ILi4ELi1ELb0EN4cute5tupleIJNS5_1CILi128EEENS7_ILi64EEENS7_ILi96EEEEEELi96ENS_10bfloat16_tEfNS_4arch4Sm80ELb1ELb0ELb0ELb1ELb0ELb1ELb1ELb0EEENS1_21CollectiveEpilogueFwdINS6_IJS8_SA_S9_EEENS6_IJNS7_ILi1EEESI_SI_EEESC_SE_Li128ELb1ELb1ELb0ELb0EEENS1_19SingleTileSchedulerILb1ELb0ELb1ELi128EEEEEEEEEvNT_6ParamsE --------------------------
	.section	.nv.info._ZN7cutlass13device_kernelIN5flash19enable_sm80_to_sm89INS1_16FlashAttnFwdSm80INS1_25CollectiveMainloopFwdSm80ILi4ELi1ELb0EN4cute5tupleIJNS5_1CILi128EEENS7_ILi64EEENS7_ILi96EEEEEELi96ENS_10bfloat16_tEfNS_4arch4Sm80ELb1ELb0ELb0ELb1ELb0ELb1ELb1ELb0EEENS1_21CollectiveEpilogueFwdINS6_IJS8_SA_S9_EEENS6_IJNS7_ILi1EEESI_SI_EEESC_SE_Li128ELb1ELb1ELb0ELb0EEENS1_19SingleTileSchedulerILb1ELb0ELb1ELi128EEEEEEEEEvNT_6ParamsE,"",@"SHT_CUDA_INFO"
	.sectionflags	@""
	.align	4


	//----- nvinfo : EIATTR_CUDA_API_VERSION
	.align		4
        /*0000*/ 	.byte	0x04, 0x37
        /*0002*/ 	.short	(.L_162 - .L_161)
.L_161:
        /*0004*/ 	.word	0x00000082


	//----- nvinfo : EIATTR_KPARAM_INFO
	.align		4
.L_162:
        /*0008*/ 	.byte	0x04, 0x17
        /*000a*/ 	.short	(.L_164 - .L_163)
.L_163:
        /*000c*/ 	.word	0x00000000
        /*0010*/ 	.short	0x0000
        /*0012*/ 	.short	0x0000
        /*0014*/ 	.byte	0x00, 0xf0, 0x61, 0x10


	//----- nvinfo : EIATTR_SPARSE_MMA_MASK
	.align		4
.L_164:
        /*0018*/ 	.byte	0x03, 0x50
        /*001a*/ 	.short	0x0000


	//----- nvinfo : EIATTR_MAXREG_COUNT
	.align		4
        /*001c*/ 	.byte	0x03, 0x1b
        /*001e*/ 	.short	0x00ff


	//----- nvinfo : EIATTR_MERCURY_ISA_VERSION
	.align		4
        /*0020*/ 	.byte	0x03, 0x5f
        /*0022*/ 	.short	0x0101


	//----- nvinfo : EIATTR_EXIT_INSTR_OFFSETS
	.align		4
        /*0024*/ 	.byte	0x04, 0x1c
        /*0026*/ 	.short	(.L_166 - .L_165)


	//   ....[0]....
.L_165:
        /*0028*/ 	.word	0x00000010


	//----- nvinfo : EIATTR_MAX_THREADS
	.align		4
.L_166:
        /*002c*/ 	.byte	0x04, 0x05
        /*002e*/ 	.short	(.L_168 - .L_167)
.L_167:
        /*0030*/ 	.word	0x00000080
        /*0034*/ 	.word	0x00000001
        /*0038*/ 	.word	0x00000001


	//----- nvinfo : EIATTR_CBANK_PARAM_SIZE
	.align		4
.L_168:
        /*003c*/ 	.byte	0x03, 0x19
        /*003e*/ 	.short	0x0418


	//----- nvinfo : EIATTR_PARAM_CBANK
	.align		4
        /*0040*/ 	.byte	0x04, 0x0a
        /*0042*/ 	.short	(.L_170 - .L_169)
	.align		4
.L_169:
        /*0044*/ 	.word	index@(.nv.constant0._ZN7cutlass13device_kernelIN5flash19enable_sm80_to_sm89INS1_16FlashAttnFwdSm80INS1_25CollectiveMainloopFwdSm80ILi4ELi1ELb0EN4cute5tupleIJNS5_1CILi128EEENS7_ILi64EEENS7_ILi96EEEEEELi96ENS_10bfloat16_tEfNS_4arch4Sm80ELb1ELb0ELb0ELb1ELb0ELb1ELb1ELb0EEENS1_21CollectiveEpilogueFwdINS6_IJS8_SA_S9_EEENS6_IJNS7_ILi1EEESI_SI_EEESC_SE_Li128ELb1ELb1ELb0ELb0EEENS1_19SingleTileSchedulerILb1ELb0ELb1ELi128EEEEEEEEEvNT_6ParamsE)
        /*0048*/ 	.short	0x0210
        /*004a*/ 	.short	0x0418


	//----- nvinfo : EIATTR_SW_WAR
	.align		4
.L_170:
        /*004c*/ 	.byte	0x04, 0x36
        /*004e*/ 	.short	(.L_172 - .L_171)
.L_171:
        /*0050*/ 	.word	0x00000008
.L_172:


//--------------------- .nv.callgraph             --------------------------
	.section	.nv.callgraph,"",@"SHT_CUDA_CALLGRAPH"
	.align	4
	.sectionentsize	8
	.align		4
        /*0000*/ 	.word	0x00000000
	.align		4
        /*0004*/ 	.word	0xffffffff
	.align		4
        /*0008*/ 	.word	0x00000000
	.align		4
        /*000c*/ 	.word	0xfffffffe
	.align		4
        /*0010*/ 	.word	0x00000000
	.align		4
        /*0014*/ 	.word	0xfffffffd
	.align		4
        /*0018*/ 	.word	0x00000000
	.align		4
        /*001c*/ 	.word	0xfffffffc


//--------------------- .nv.constant4             --------------------------
	.section	.nv.constant4,"a",@progbits
	.align	8
	.align		8
.nv.constant4:
        /*0000*/ 	.dword	_ZN65_INTERNAL_5e04f295_29_flash_fwd_hdim96_bf16_sm80_cu_ea41c527_46384cuda3std3__45__cpo5beginE
	.align		8
        /*0008*/ 	.dword	_ZN65_INTERNAL_5e04f295_29_flash_fwd_hdim96_bf16_sm80_cu_ea41c527_46384cuda3std3__45__cpo3endE
	.align		8
        /*0010*/ 	.dword	_ZN65_INTERNAL_5e04f295_29_flash_fwd_hdim96_bf16_sm80_cu_ea41c527_46384cuda3std3__45__cpo6cbeginE
	.align		8
        /*0018*/ 	.dword	_ZN65_INTERNAL_5e04f295_29_flash_fwd_hdim96_bf16_sm80_cu_ea41c527_46384cuda3std3__45__cpo4cendE
	.align		8
        /*0020*/ 	.dword	_ZN65_INTERNAL_5e04f295_29_flash_fwd_hdim96_bf16_sm80_cu_ea41c527_46384cuda3std3__467_GLOBAL__N__5e04f295_29_flash_fwd_hdim96_bf16_sm80_cu_ea41c527_46386ignoreE
	.align		8
        /*0028*/ 	.dword	_ZN65_INTERNAL_5e04f295_29_flash_fwd_hdim96_bf16_sm80_cu_ea41c527_46384cuda3std3__419piecewise_constructE
	.align		8
        /*0030*/ 	.dword	_ZN65_INTERNAL_5e04f295_29_flash_fwd_hdim96_bf16_sm80_cu_ea41c527_46384cuda3std3__48in_placeE
	.align		8
        /*0038*/ 	.dword	_ZN65_INTERNAL_5e04f295_29_flash_fwd_hdim96_bf16_sm80_cu_ea41c527_46384cuda3std6ranges3__45__cpo4swapE
	.align		8
        /*0040*/ 	.dword	_ZN65_INTERNAL_5e04f295_29_flash_fwd_hdim96_bf16_sm80_cu_ea41c527_46384cuda3std6ranges3__45__cpo9iter_moveE
	.align		8
        /*0048*/ 	.dword	_ZN65_INTERNAL_5e04f295_29_flash_fwd_hdim96_bf16_sm80_cu_ea41c527_46384cute7productE
	.align		8
        /*0050*/ 	.dword	_ZN65_INTERNAL_5e04f295_29_flash_fwd_hdim96_bf16_sm80_cu_ea41c527_46384cute1_E


//--------------------- .text._ZN7cutlass13device_kernelIN5flash19enable_sm80_to_sm89INS1_16FlashAttnFwdSm80INS1_25CollectiveMainloopFwdSm80ILi4ELi1ELb0EN4cute5tupleIJNS5_1CILi128EEENS7_ILi64EEENS7_ILi96EEEEEELi96ENS_10bfloat16_tEfNS_4arch4Sm80ELb0ELb0ELb0ELb0ELb0ELb0ELb1ELb0EEENS1_21CollectiveEpilogueFwdINS6_IJS8_SA_S9_EEENS6_IJNS7_ILi1EEESI_SI_EEESC_SE_Li128ELb0ELb1ELb0ELb0EEENS1_19SingleTileSchedulerILb0ELb0ELb1ELi128EEEEEEEEEvNT_6ParamsE --------------------------
	.section	.text._ZN7cutlass13device_kernelIN5flash19enable_sm80_to_sm89INS1_16FlashAttnFwdSm80INS1_25CollectiveMainloopFwdSm80ILi4ELi1ELb0EN4cute5tupleIJNS5_1CILi128EEENS7_ILi64EEENS7_ILi96EEEEEELi96ENS_10bfloat16_tEfNS_4arch4Sm80ELb0ELb0ELb0ELb0ELb0ELb0ELb1ELb0EEENS1_21CollectiveEpilogueFwdINS6_IJS8_SA_S9_EEENS6_IJNS7_ILi1EEESI_SI_EEESC_SE_Li128ELb0ELb1ELb0ELb0EEENS1_19SingleTileSchedulerILb0ELb0ELb1ELi128EEEEEEEEEvNT_6ParamsE,"ax",@progbits
	.align	128
.text._ZN7cutlass13device_kernelIN5flash19enable_sm80_to_sm89INS1_16FlashAttnFwdSm80INS1_25CollectiveMainloopFwdSm80ILi4ELi1ELb0EN4cute5tupleIJNS5_1CILi128EEENS7_ILi64EEENS7_ILi96EEEEEELi96ENS_10bfloat16_tEfNS_4arch4Sm80ELb0ELb0ELb0ELb0ELb0ELb0ELb1ELb0EEENS1_21CollectiveEpilogueFwdINS6_IJS8_SA_S9_EEENS6_IJNS7_ILi1EEESI_SI_EEESC_SE_Li128ELb0ELb1ELb0ELb0EEENS1_19SingleTileSchedulerILb0ELb0ELb1ELi128EEEEEEEEEvNT_6ParamsE:
        .type           _ZN7cutlass13device_kernelIN5flash19enable_sm80_to_sm89INS1_16FlashAttnFwdSm80INS1_25CollectiveMainloopFwdSm80ILi4ELi1ELb0EN4cute5tupleIJNS5_1CILi128EEENS7_ILi64EEENS7_ILi96EEEEEELi96ENS_10bfloat16_tEfNS_4arch4Sm80ELb0ELb0ELb0ELb0ELb0ELb0ELb1ELb0EEENS1_21CollectiveEpilogueFwdINS6_IJS8_SA_S9_EEENS6_IJNS7_ILi1EEESI_SI_EEESC_SE_Li128ELb0ELb1ELb0ELb0EEENS1_19SingleTileSchedulerILb0ELb0ELb1ELi128EEEEEEEEEvNT_6ParamsE,@function
        .size           _ZN7cutlass13device_kernelIN5flash19enable_sm80_to_sm89INS1_16FlashAttnFwdSm80INS1_25CollectiveMainloopFwdSm80ILi4ELi1ELb0EN4cute5tupleIJNS5_1CILi128EEENS7_ILi64EEENS7_ILi96EEEEEELi96ENS_10bfloat16_tEfNS_4arch4Sm80ELb0ELb0ELb0ELb0ELb0ELb0ELb1ELb0EEENS1_21CollectiveEpilogueFwdINS6_IJS8_SA_S9_EEENS6_IJNS7_ILi1EEESI_SI_EEESC_SE_Li128ELb0ELb1ELb0ELb0EEENS1_19SingleTileSchedulerILb0ELb0ELb1ELi128EEEEEEEEEvNT_6ParamsE,(.L_x_9 - _ZN7cutlass13device_kernelIN5flash19enable_sm80_to_sm89INS1_16FlashAttnFwdSm80INS1_25CollectiveMainloopFwdSm80ILi4ELi1ELb0EN4cute5tupleIJNS5_1CILi128EEENS7_ILi64EEENS7_ILi96EEEEEELi96ENS_10bfloat16_tEfNS_4arch4Sm80ELb0ELb0ELb0ELb0ELb0ELb0ELb1ELb0EEENS1_21CollectiveEpilogueFwdINS6_IJS8_SA_S9_EEENS6_IJNS7_ILi1EEESI_SI_EEESC_SE_Li128ELb0ELb1ELb0ELb0EEENS1_19SingleTileSchedulerILb0ELb0ELb1ELi128EEEEEEEEEvNT_6ParamsE)
        .other          _ZN7cutlass13device_kernelIN5flash19enable_sm80_to_sm89INS1_16FlashAttnFwdSm80INS1_25CollectiveMainloopFwdSm80ILi4ELi1ELb0EN4cute5tupleIJNS5_1CILi128EEENS7_ILi64EEENS7_ILi96EEEEEELi96ENS_10bfloat16_tEfNS_4arch4Sm80ELb0ELb0ELb0ELb0ELb0ELb0ELb1ELb0EEENS1_21CollectiveEpilogueFwdINS6_IJS8_SA_S9_EEENS6_IJNS7_ILi1EEESI_SI_EEESC_SE_Li128ELb0ELb1ELb0ELb0EEENS1_19SingleTileSchedulerILb0ELb0ELb1ELi128EEEEEEEEEvNT_6ParamsE,@"STO_CUDA_ENTRY STV_DEFAULT"
_ZN7cutlass13device_kernelIN5flash19enable_sm80_to_sm89INS1_16FlashAttnFwdSm80INS1_25CollectiveMainloopFwdSm80ILi4ELi1ELb0EN4cute5tupleIJNS5_1CILi128EEENS7_ILi64EEENS7_ILi96EEEEEELi96ENS_10bfloat16_tEfNS_4arch4Sm80ELb0ELb0ELb0ELb0ELb0ELb0ELb1ELb0EEENS1_21CollectiveEpilogueFwdINS6_IJS8_SA_S9_EEENS6_IJNS7_ILi1EEESI_SI_EEESC_SE_Li128ELb0ELb1ELb0ELb0EEENS1_19SingleTileSchedulerILb0ELb0ELb1ELi128EEEEEEEEEvNT_6ParamsE:
[----:B------:R-:W-:Y:S01]  /*0000*/  LDC R1, c[0x0][0x28] ;  /* 0x00000a00ff017b82 */ /* 0x000fe20000000800 */
[----:B------:R-:W-:Y:S05]  /*0010*/  EXIT ;  /* 0x000000000000794d */ /* 0x000fea0003800000 */
.L_x_0:
[----:B------:R-:W-:-:S00]  /*0020*/  BRA `(.L_x_0) ;  /* 0xfffffffc00fc7947 */ /* 0x000fc0000383ffff */
[----:B------:R-:W-:-:S00]  /*0030*/  NOP ;  /* 0x0000000000007918 */ /* 0x000fc00000000000 */
        /* <DEDUP_REMOVED lines=12> */
.L_x_9:


//--------------------- .text._ZN7cutlass13device_kernelIN5flash19enable_sm80_to_sm89INS1_16FlashAttnFwdSm80INS1_25CollectiveMainloopFwdSm80ILi4ELi1ELb0EN4cute5tupleIJNS5_1CILi128EEENS7_ILi64EEENS7_ILi96EEEEEELi96ENS_10bfloat16_tEfNS_4arch4Sm80ELb0ELb0ELb0ELb1ELb0ELb0ELb1ELb0EEENS1_21CollectiveEpilogueFwdINS6_IJS8_SA_S9_EEENS6_IJNS7_ILi1EEESI_SI_EEESC_SE_Li128ELb1ELb1ELb0ELb0EEENS1_19SingleTileSchedulerILb1ELb0ELb1ELi128EEEEEEEEEvNT_6ParamsE --------------------------
	.section	.text._ZN7cutlass13device_kernelIN5flash19enable_sm80_to_sm89INS1_16FlashAttnFwdSm80INS1_25CollectiveMainloopFwdSm80ILi4ELi1ELb0EN4cute5tupleIJNS5_1CILi128EEENS7_ILi64EEENS7_ILi96EEEEEELi96ENS_10bfloat16_tEfNS_4arch4Sm80ELb0ELb0ELb0ELb1ELb0ELb0ELb1ELb0EEENS1_21CollectiveEpilogueFwdINS6_IJS8_SA_S9_EEENS6_IJNS7_ILi1EEESI_SI_EEESC_SE_Li128ELb1ELb1ELb0ELb0EEENS1_19SingleTileSchedulerILb1ELb0ELb1ELi128EEEEEEEEEvNT_6ParamsE,"ax",@progbits
	.align	128
.text._ZN7cutlass13device_kernelIN5flash19enable_sm80_to_sm89INS1_16FlashAttnFwdSm80INS1_25CollectiveMainloopFwdSm80ILi4ELi1ELb0EN4cute5tupleIJNS5_1CILi128EEENS7_ILi64EEENS7_ILi96EEEEEELi96ENS_10bfloat16_tEfNS_4arch4Sm80ELb0ELb0ELb0ELb1ELb0ELb0ELb1ELb0EEENS1_21CollectiveEpilogueFwdINS6_IJS8_SA_S9_EEENS6_IJNS7_ILi1EEESI_SI_EEESC_SE_Li128ELb1ELb1ELb0ELb0EEENS1_19SingleTileSchedulerILb1ELb0ELb1ELi128EEEEEEEEEvNT_6ParamsE:
        .type           _ZN7cutlass13device_kernelIN5flash19enable_sm80_to_sm89INS1_16FlashAttnFwdSm80INS1_25CollectiveMainloopFwdSm80ILi4ELi1ELb0EN4cute5tupleIJNS5_1CILi128EEENS7_ILi64EEENS7_ILi96EEEEEELi96ENS_10bfloat16_tEfNS_4arch4Sm80ELb0ELb0ELb0ELb1ELb0ELb0ELb1ELb0EEENS1_21CollectiveEpilogueFwdINS6_IJS8_SA_S9_EEENS6_IJNS7_ILi1EEESI_SI_EEESC_SE_Li128ELb1ELb1ELb0ELb0EEENS1_19SingleTileSchedulerILb1ELb0ELb1ELi128EEEEEEEEEvNT_6ParamsE,@function
        .size           _ZN7cutlass13device_kernelIN5flash19enable_sm80_to_sm89INS1_16FlashAttnFwdSm80INS1_25CollectiveMainloopFwdSm80ILi4ELi1ELb0EN4cute5tupleIJNS5_1CILi128EEENS7_ILi64EEENS7_ILi96EEEEEELi96ENS_10bfloat16_tEfNS_4arch4Sm80ELb0ELb0ELb0ELb1ELb0ELb0ELb1ELb0EEENS1_21CollectiveEpilogueFwdINS6_IJS8_SA_S9_EEENS6_IJNS7_ILi1EEESI_SI_EEESC_SE_Li128ELb1ELb1ELb0ELb0EEENS1_19SingleTileSchedulerILb1ELb0ELb1ELi128EEEEEEEEEvNT_6ParamsE,(.L_x_10 - _ZN7cutlass13device_kernelIN5flash19enable_sm80_to_sm89INS1_16FlashAttnFwdSm80INS1_25CollectiveMainloopFwdSm80ILi4ELi1ELb0EN4cute5tupleIJNS5_1CILi128EEENS7_ILi64EEENS7_ILi96EEEEEELi96ENS_10bfloat16_tEfNS_4arch4Sm80ELb0ELb0ELb0ELb1ELb0ELb0ELb1ELb0EEENS1_21CollectiveEpilogueFwdINS6_IJS8_SA_S9_EEENS6_IJNS7_ILi1EEESI_SI_EEESC_SE_Li128ELb1ELb1ELb0ELb0EEENS1_19SingleTileSchedulerILb1ELb0ELb1ELi128EEEEEEEEEvNT_6ParamsE)
        .other          _ZN7cutlass13device_kernelIN5flash19enable_sm80_to_sm89INS1_16FlashAttnFwdSm80INS1_25CollectiveMainloopFwdSm80ILi4ELi1ELb0EN4cute5tupleIJNS5_1CILi128EEENS7_ILi64EEENS7_ILi96EEEEEELi96ENS_10bfloat16_tEfNS_4arch4Sm80ELb0ELb0ELb0ELb1ELb0ELb0ELb1ELb0EEENS1_21CollectiveEpilogueFwdINS6_IJS8_SA_S9_EEENS6_IJNS7_ILi1EEESI_SI_EEESC_SE_Li128ELb1ELb1ELb0ELb0EEENS1_19SingleTileSchedulerILb1ELb0ELb1ELi128EEEEEEEEEvNT_6ParamsE,@"STO_CUDA_ENTRY STV_DEFAULT"
_ZN7cutlass13device_kernelIN5flash19enable_sm80_to_sm89INS1_16FlashAttnFwdSm80INS1_25CollectiveMainloopFwdSm80ILi4ELi1ELb0EN4cute5tupleIJNS5_1CILi128EEENS7_ILi64EEENS7_ILi96EEEEEELi96ENS_10bfloat16_tEfNS_4arch4Sm80ELb0ELb0ELb0ELb1ELb0ELb0ELb1ELb0EEENS1_21CollectiveEpilogueFwdINS6_IJS8_SA_S9_EEENS6_IJNS7_ILi1EEESI_SI_EEESC_SE_Li128ELb1ELb1ELb0ELb0EEENS1_19SingleTileSchedulerILb1ELb0ELb1ELi128EEEEEEEEEvNT_6ParamsE:
[----:B------:R-:W-:Y:S01]  /*0000*/  LDC R1, c[0x0][0x28] ;  /* 0x00000a00ff017b82 */ /* 0x000fe20000000800 */
[----:B------:R-:W-:Y:S05]  /*0010*/  EXIT ;  /* 0x000000000000794d */ /* 0x000fea0003800000 */
.L_x_1:
        /* <DEDUP_REMOVED lines=14> */
.L_x_10:


//--------------------- .text._ZN7cutlass13device_kernelIN5flash19enable_sm80_to_sm89INS1_16FlashAttnFwdSm80INS1_25CollectiveMainloopFwdSm80ILi4ELi1ELb0EN4cute5tupleIJNS5_1CILi128EEENS7_ILi64EEENS7_ILi96EEEEEELi96ENS_10bfloat16_tEfNS_4arch4Sm80ELb0ELb0ELb0ELb1ELb0ELb1ELb1ELb0EEENS1_21CollectiveEpilogueFwdINS6_IJS8_SA_S9_EEENS6_IJNS7_ILi1EEESI_SI_EEESC_SE_Li128ELb1ELb1ELb0ELb0EEENS1_19SingleTileSchedulerILb1ELb0ELb1ELi128EEEEEEEEEvNT_6ParamsE --------------------------
	.section	.text._ZN7cutlass13device_kernelIN5flash19enable_sm80_to_sm89INS1_16FlashAttnFwdSm80INS1_25CollectiveMainloopFwdSm80ILi4ELi1ELb0EN4cute5tupleIJNS5_1CILi128EEENS7_ILi64EEENS7_ILi96EEEEEELi96ENS_10bfloat16_tEfNS_4arch4Sm80ELb0ELb0ELb0ELb1ELb0ELb1ELb1ELb0EEENS1_21CollectiveEpilogueFwdINS6_IJS8_SA_S9_EEENS6_IJNS7_ILi1EEESI_SI_EEESC_SE_Li128ELb1ELb1ELb0ELb0EEENS1_19SingleTileSchedulerILb1ELb0ELb1ELi128EEEEEEEEEvNT_6ParamsE,"ax",@progbits
	.align	128
.text._ZN7cutlass13device_kernelIN5flash19enable_sm80_to_sm89INS1_16FlashAttnFwdSm80INS1_25CollectiveMainloopFwdSm80ILi4ELi1ELb0EN4cute5tupleIJNS5_1CILi128EEENS7_ILi64EEENS7_ILi96EEEEEELi96ENS_10bfloat16_tEfNS_4arch4Sm80ELb0ELb0ELb0ELb1ELb0ELb1ELb1ELb0EEENS1_21CollectiveEpilogueFwdINS6_IJS8_SA_S9_EEENS6_IJNS7_ILi1EEESI_SI_EEESC_SE_Li128ELb1ELb1ELb0ELb0EEENS1_19SingleTileSchedulerILb1ELb0ELb1ELi128EEEEEEEEEvNT_6ParamsE:
        .type           _ZN7cutlass13device_kernelIN5flash19enable_sm80_to_sm89INS1_16FlashAttnFwdSm80INS1_25CollectiveMainloopFwdSm80ILi4ELi1ELb0EN4cute5tupleIJNS5_1CILi128EEENS7_ILi64EEENS7_ILi96EEEEEELi96ENS_10bfloat16_tEfNS_4arch4Sm80ELb0ELb0ELb0ELb1ELb0ELb1ELb1ELb0EEENS1_21CollectiveEpilogueFwdINS6_IJS8_SA_S9_EEENS6_IJNS7_ILi1EEESI_SI_EEESC_SE_Li128ELb1ELb1ELb0ELb0EEENS1_19SingleTileSchedulerILb1ELb0ELb1ELi128EEEEEEEEEvNT_6ParamsE,@function
        .size           _ZN7cutlass13device_kernelIN5flash19enable_sm80_to_sm89INS1_16FlashAttnFwdSm80INS1_25CollectiveMainloopFwdSm80ILi4ELi1ELb0EN4cute5tupleIJNS5_1CILi128EEENS7_ILi64EEENS7_ILi96EEEEEELi96ENS_10bfloat16_tEfNS_4arch4Sm80ELb0ELb0ELb0ELb1ELb0ELb1ELb1ELb0EEENS1_21CollectiveEpilogueFwdINS6_IJS8_SA_S9_EEENS6_IJNS7_ILi1EEESI_SI_EEESC_SE_Li128ELb1ELb1ELb0ELb0EEENS1_19SingleTileSchedulerILb1ELb0ELb1ELi128EEEEEEEEEvNT_6ParamsE,(.L_x_11 - _ZN7cutlass13device_kernelIN5flash19enable_sm80_to_sm89INS1_16FlashAttnFwdSm80INS1_25CollectiveMainloopFwdSm80ILi4ELi1ELb0EN4cute5tupleIJNS5_1CILi128EEENS7_ILi64EEENS7_ILi96EEEEEELi96ENS_10bfloat16_tEfNS_4arch4Sm80ELb0ELb0ELb0ELb1ELb0ELb1ELb1ELb0EEENS1_21CollectiveEpilogueFwdINS6_IJS8_SA_S9_EEENS6_IJNS7_ILi1EEESI_SI_EEESC_SE_Li128ELb1ELb1ELb0ELb0EEENS1_19SingleTileSchedulerILb1ELb0ELb1ELi128EEEEEEEEEvNT_6ParamsE)
        .other          _ZN7cutlass13device_kernelIN5flash19enable_sm80_to_sm89INS1_16FlashAttnFwdSm80INS1_25CollectiveMainloopFwdSm80ILi4ELi1ELb0EN4cute5tupleIJNS5_1CILi128EEENS7_ILi64EEENS7_ILi96EEEEEELi96ENS_10bfloat16_tEfNS_4arch4Sm80ELb0ELb0ELb0ELb1ELb0ELb1ELb1ELb0EEENS1_21CollectiveEpilogueFwdINS6_IJS8_SA_S9_EEENS6_IJNS7_ILi1EEESI_SI_EEESC_SE_Li128ELb1ELb1ELb0ELb0EEENS1_19SingleTileSchedulerILb1ELb0ELb1ELi128EEEEEEEEEvNT_6ParamsE,@"STO_CUDA_ENTRY STV_DEFAULT"
_ZN7cutlass13device_kernelIN5flash19enable_sm80_to_sm89INS1_16FlashAttnFwdSm80INS1_25CollectiveMainloopFwdSm80ILi4ELi1ELb0EN4cute5tupleIJNS5_1CILi128EEENS7_ILi64EEENS7_ILi96EEEEEELi96ENS_10bfloat16_tEfNS_4arch4Sm80ELb0ELb0ELb0ELb1ELb0ELb1ELb1ELb0EEENS1_21CollectiveEpilogueFwdINS6_IJS8_SA_S9_EEENS6_IJNS7_ILi1EEESI_SI_EEESC_SE_Li128ELb1ELb1ELb0ELb0EEENS1_19SingleTileSchedulerILb1ELb0ELb1ELi128EEEEEEEEEvNT_6ParamsE:
[----:B------:R-:W-:Y:S01]  /*0000*/  LDC R1, c[0x0][0x28] ;  /* 0x00000a00ff017b82 */ /* 0x000fe20000000800 */
[----:B------:R-:W-:Y:S05]  /*0010*/  EXIT ;  /* 0x000000000000794d */ /* 0x000fea0003800000 */
.L_x_2:
        /* <DEDUP_REMOVED lines=14> */
.L_x_11:


//--------------------- .text._ZN7cutlass13device_kernelIN5flash19enable_sm80_to_sm89INS1_16FlashAttnFwdSm80INS1_25CollectiveMainloopFwdSm80ILi4ELi1ELb0EN4cute5tupleIJNS5_1CILi128EEENS7_ILi48EEENS7_ILi96EEEEEELi96ENS_10bfloat16_tEfNS_4arch4Sm80ELb0ELb1ELb0ELb0ELb0ELb0ELb1ELb0EEENS1_21CollectiveEpilogueFwdINS6_IJS8_SA_S9_EEENS6_IJNS7_ILi1EEESI_SI_EEESC_SE_Li128ELb0ELb1ELb0ELb0EEENS1_19SingleTileSchedulerILb0ELb0ELb1ELi128EEEEEEEEEvNT_6ParamsE --------------------------
	.section	.text._ZN7cutlass13device_kernelIN5flash19enable_sm80_to_sm89INS1_16FlashAttnFwdSm80INS1_25CollectiveMainloopFwdSm80ILi4ELi1ELb0EN4cute5tupleIJNS5_1CILi128EEENS7_ILi48EEENS7_ILi96EEEEEELi96ENS_10bfloat16_tEfNS_4arch4Sm80ELb0ELb1ELb0ELb0ELb0ELb0ELb1ELb0EEENS1_21CollectiveEpilogueFwdINS6_IJS8_SA_S9_EEENS6_IJNS7_ILi1EEESI_SI_EEESC_SE_Li128ELb0ELb1ELb0ELb0EEENS1_19SingleTileSchedulerILb0ELb0ELb1ELi128EEEEEEEEEvNT_6ParamsE,"ax",@progbits
	.align	128
.text._ZN7cutlass13device_kernelIN5flash19enable_sm80_to_sm89INS1_16FlashAttnFwdSm80INS1_25CollectiveMainloopFwdSm80ILi4ELi1ELb0EN4cute5tupleIJNS5_1CILi128EEENS7_ILi48EEENS7_ILi96EEEEEELi96ENS_10bfloat16_tEfNS_4arch4Sm80ELb0ELb1ELb0ELb0ELb0ELb0ELb1ELb0EEENS1_21CollectiveEpilogueFwdINS6_IJS8_SA_S9_EEENS6_IJNS7_ILi1EEESI_SI_EEESC_SE_Li128ELb0ELb1ELb0ELb0EEENS1_19SingleTileSchedulerILb0ELb0ELb1ELi128EEEEEEEEEvNT_6ParamsE:
        .type           _ZN7cutlass13device_kernelIN5flash19enable_sm80_to_sm89INS1_16FlashAttnFwdSm80INS1_25CollectiveMainloopFwdSm80ILi4ELi1ELb0EN4cute5tupleIJNS5_1CILi128EEENS7_ILi48EEENS7_ILi96EEEEEELi96ENS_10bfloat16_tEfNS_4arch4Sm80ELb0ELb1ELb0ELb0ELb0ELb0ELb1ELb0EEENS1_21CollectiveEpilogueFwdINS6_IJS8_SA_S9_EEENS6_IJNS7_ILi1EEESI_SI_EEESC_SE_Li128ELb0ELb1ELb0ELb0EEENS1_19SingleTileSchedulerILb0ELb0ELb1ELi128EEEEEEEEEvNT_6ParamsE,@function
        .size           _ZN7cutlass13device_kernelIN5flash19enable_sm80_to_sm89INS1_16FlashAttnFwdSm80INS1_25CollectiveMainloopFwdSm80ILi4ELi1ELb0EN4cute5tupleIJNS5_1CILi128EEENS7_ILi48EEENS7_ILi96EEEEEELi96ENS_10bfloat16_tEfNS_4arch4Sm80ELb0ELb1ELb0ELb0ELb0ELb0ELb1ELb0EEENS1_21CollectiveEpilogueFwdINS6_IJS8_SA_S9_EEENS6_IJNS7_ILi1EEESI_SI_EEESC_SE_Li128ELb0ELb1ELb0ELb0EEENS1_19SingleTileSchedulerILb0ELb0ELb1ELi128EEEEEEEEEvNT_6ParamsE,(.L_x_12 - _ZN7cutlass13device_kernelIN5flash19enable_sm80_to_sm89INS1_16FlashAttnFwdSm80INS1_25CollectiveMainloopFwdSm80ILi4ELi1ELb0EN4cute5tupleIJNS5_1CILi128EEENS7_ILi48EEENS7_ILi96EEEEEELi96ENS_10bfloat16_tEfNS_4arch4Sm80ELb0ELb1ELb0ELb0ELb0ELb0ELb1ELb0EEENS1_21CollectiveEpilogueFwdINS6_IJS8_SA_S9_EEENS6_IJNS7_ILi1EEESI_SI_EEESC_SE_Li128ELb0ELb1ELb0ELb0EEENS1_19SingleTileSchedulerILb0ELb0ELb1ELi128EEEEEEEEEvNT_6ParamsE)
        .other          _ZN7cutlass13device_kernelIN5flash19enable_sm80_to_sm89INS1_16FlashAttnFwdSm80INS1_25CollectiveMainloopFwdSm80ILi4ELi1ELb0EN4cute5tupleIJNS5_1CILi128EEENS7_ILi48EEENS7_ILi96EEEEEELi96ENS_10bfloat16_tEfNS_4arch4Sm80ELb0ELb1ELb0ELb0ELb0ELb0ELb1ELb0EEENS1_21CollectiveEpilogueFwdINS6_IJS8_SA_S9_EEENS6_IJNS7_ILi1EEESI_SI_EEESC_SE_Li128ELb0ELb1ELb0ELb0EEENS1_19SingleTileSchedulerILb0ELb0ELb1ELi128EEEEEEEEEvNT_6ParamsE,@"STO_CUDA_ENTRY STV_DEFAULT"
_ZN7cutlass13device_kernelIN5flash19enable_sm80_to_sm89INS1_16FlashAttnFwdSm80INS1_25CollectiveMainloopFwdSm80ILi4ELi1ELb0EN4cute5tupleIJNS5_1CILi128EEENS7_ILi48EEENS7_ILi96EEEEEELi96ENS_10bfloat16_tEfNS_4arch4Sm80ELb0ELb1ELb0ELb0ELb0ELb0ELb1ELb0EEENS1_21CollectiveEpilogueFwdINS6_IJS8_SA_S9_EEENS6_IJNS7_ILi1EEESI_SI_EEESC_SE_Li128ELb0ELb1ELb0ELb0EEENS1_19SingleTileSchedulerILb0ELb0ELb1ELi128EEEEEEEEEvNT_6ParamsE:
[----:B------:R-:W-:Y:S01]  /*0000*/  LDC R1, c[0x0][0x28] ;  /* 0x00000a00ff017b82 */ /* 0x000fe20000000800 */
[----:B------:R-:W-:Y:S05]  /*0010*/  EXIT ;  /* 0x000000000000794d */ /* 0x000fea0003800000 */
.L_x_3:
        /* <DEDUP_REMOVED lines=14> */
.L_x_12:


//--------------------- .text._ZN7cutlass13device_kernelIN5flash19enable_sm80_to_sm89INS1_16FlashAttnFwdSm80INS1_25CollectiveMainloopFwdSm80ILi4ELi1ELb0EN4cute5tupleIJNS5_1CILi128EEENS7_ILi48EEENS7_ILi96EEEEEELi96ENS_10bfloat16_tEfNS_4arch4Sm80ELb0ELb1ELb0ELb1ELb0ELb0ELb1ELb0EEENS1_21CollectiveEpilogueFwdINS6_IJS8_SA_S9_EEENS6_IJNS7_ILi1EEESI_SI_EEESC_SE_Li128ELb1ELb1ELb0ELb0EEENS1_19SingleTileSchedulerILb1ELb0ELb1ELi128EEEEEEEEEvNT_6ParamsE --------------------------
	.section	.text._ZN7cutlass13device_kernelIN5flash19enable_sm80_to_sm89INS1_16FlashAttnFwdSm80INS1_25CollectiveMainloopFwdSm80ILi4ELi1ELb0EN4cute5tupleIJNS5_1CILi128EEENS7_ILi48EEENS7_ILi96EEEEEELi96ENS_10bfloat16_tEfNS_4arch4Sm80ELb0ELb1ELb0ELb1ELb0ELb0ELb1ELb0EEENS1_21CollectiveEpilogueFwdINS6_IJS8_SA_S9_EEENS6_IJNS7_ILi1EEESI_SI_EEESC_SE_Li128ELb1ELb1ELb0ELb0EEENS1_19SingleTileSchedulerILb1ELb0ELb1ELi128EEEEEEEEEvNT_6ParamsE,"ax",@progbits
	.align	128
.text._ZN7cutlass13device_kernelIN5flash19enable_sm80_to_sm89INS1_16FlashAttnFwdSm80INS1_25CollectiveMainloopFwdSm80ILi4ELi1ELb0EN4cute5tupleIJNS5_1CILi128EEENS7_ILi48EEENS7_ILi96EEEEEELi96ENS_10bfloat16_tEfNS_4arch4Sm80ELb0ELb1ELb0ELb1ELb0ELb0ELb1ELb0EEENS1_21CollectiveEpilogueFwdINS6_IJS8_SA_S9_EEENS6_IJNS7_ILi1EEESI_SI_EEESC_SE_Li128ELb1ELb1ELb0ELb0EEENS1_19SingleTileSchedulerILb1ELb0ELb1ELi128EEEEEEEEEvNT_6ParamsE:
        .type           _ZN7cutlass13device_kernelIN5flash19enable_sm80_to_sm89INS1_16FlashAttnFwdSm80INS1_25CollectiveMainloopFwdSm80ILi4ELi1ELb0EN4cute5tupleIJNS5_1CILi128EEENS7_ILi48EEENS7_ILi96EEEEEELi96ENS_10bfloat16_tEfNS_4arch4Sm80ELb0ELb1ELb0ELb1ELb0ELb0ELb1ELb0EEENS1_21CollectiveEpilogueFwdINS6_IJS8_SA_S9_EEENS6_IJNS7_ILi1EEESI_SI_EEESC_SE_Li128ELb1ELb1ELb0ELb0EEENS1_19SingleTileSchedulerILb1ELb0ELb1ELi128EEEEEEEEEvNT_6ParamsE,@function
        .size           _ZN7cutlass13device_kernelIN5flash19enable_sm80_to_sm89INS1_16FlashAttnFwdSm80INS1_25CollectiveMainloopFwdSm80ILi4ELi1ELb0EN4cute5tupleIJNS5_1CILi128EEENS7_ILi48EEENS7_ILi96EEEEEELi96ENS_10bfloat16_tEfNS_4arch4Sm80ELb0ELb1ELb0ELb1ELb0ELb0ELb1ELb0EEENS1_21CollectiveEpilogueFwdINS6_IJS8_SA_S9_EEENS6_IJNS7_ILi1EEESI_SI_EEESC_SE_Li128ELb1ELb1ELb0ELb0EEENS1_19SingleTileSchedulerILb1ELb0ELb1ELi128EEEEEEEEEvNT_6ParamsE,(.L_x_13 - _ZN7cutlass13device_kernelIN5flash19enable_sm80_to_sm89INS1_16FlashAttnFwdSm80INS1_25CollectiveMainloopFwdSm80ILi4ELi1ELb0EN4cute5tupleIJNS5_1CILi128EEENS7_ILi48EEENS7_ILi96EEEEEELi96ENS_10bfloat16_tEfNS_4arch4Sm80ELb0ELb1ELb0ELb1ELb0ELb0ELb1ELb0EEENS1_21CollectiveEpilogueFwdINS6_IJS8_SA_S9_EEENS6_IJNS7_ILi1EEESI_SI_EEESC_SE_Li128ELb1ELb1ELb0ELb0EEENS1_19SingleTileSchedulerILb1ELb0ELb1ELi128EEEEEEEEEvNT_6ParamsE)
        .other          _ZN7cutlass13device_kernelIN5flash19enable_sm80_to_sm89INS1_16FlashAttnFwdSm80INS1_25CollectiveMainloopFwdSm80ILi4ELi1ELb0EN4cute5tupleIJNS5_1CILi128EEENS7_ILi48EEENS7_ILi96EEEEEELi96ENS_10bfloat16_tEfNS_4arch4Sm80ELb0ELb1ELb0ELb1ELb0ELb0ELb1ELb0EEENS1_21CollectiveEpilogueFwdINS6_IJS8_SA_S9_EEENS6_IJNS7_ILi1EEESI_SI_EEESC_SE_Li128ELb1ELb1ELb0ELb0EEENS1_19SingleTileSchedulerILb1ELb0ELb1ELi128EEEEEEEEEvNT_6ParamsE,@"STO_CUDA_ENTRY STV_DEFAULT"
_ZN7cutlass13device_kernelIN5flash19enable_sm80_to_sm89INS1_16FlashAttnFwdSm80INS1_25CollectiveMainloopFwdSm80ILi4ELi1ELb0EN4cute5tupleIJNS5_1CILi128EEENS7_ILi48EEENS7_ILi96EEEEEELi96ENS_10bfloat16_tEfNS_4arch4Sm80ELb0ELb1ELb0ELb1ELb0ELb0ELb1ELb0EEENS1_21CollectiveEpilogueFwdINS6_IJS8_SA_S9_EEENS6_IJNS7_ILi1EEESI_SI_EEESC_SE_Li128ELb1ELb1ELb0ELb0EEENS1_19SingleTileSchedulerILb1ELb0ELb1ELi128EEEEEEEEEvNT_6ParamsE:
[----:B------:R-:W-:Y:S01]  /*0000*/  LDC R1, c[0x0][0x28] ;  /* 0x00000a00ff017b82 */ /* 0x000fe20000000800 */
[----:B------:R-:W-:Y:S05]  /*0010*/  EXIT ;  /* 0x000000000000794d */ /* 0x000fea0003800000 */
.L_x_4:
        /* <DEDUP_REMOVED lines=14> */
.L_x_13:


//--------------------- .text._ZN7cutlass13device_kernelIN5flash19enable_sm80_to_sm89INS1_16FlashAttnFwdSm80INS1_25CollectiveMainloopFwdSm80ILi4ELi1ELb0EN4cute5tupleIJNS5_1CILi128EEENS7_ILi48EEENS7_ILi96EEEEEELi96ENS_10bfloat16_tEfNS_4arch4Sm80ELb0ELb1ELb0ELb1ELb0ELb1ELb1ELb0EEENS1_21CollectiveEpilogueFwdINS6_IJS8_SA_S9_EEENS6_IJNS7_ILi1EEESI_SI_EEESC_SE_Li128ELb1ELb1ELb0ELb0EEENS1_19SingleTileSchedulerILb1ELb0ELb1ELi128EEEEEEEEEvNT_6ParamsE --------------------------
	.section	.text._ZN7cutlass13device_kernelIN5flash19enable_sm80_to_sm89INS1_16FlashAttnFwdSm80INS1_25CollectiveMainloopFwdSm80ILi4ELi1ELb0EN4cute5tupleIJNS5_1CILi128EEENS7_ILi48EEENS7_ILi96EEEEEELi96ENS_10bfloat16_tEfNS_4arch4Sm80ELb0ELb1ELb0ELb1ELb0ELb1ELb1ELb0EEENS1_21CollectiveEpilogueFwdINS6_IJS8_SA_S9_EEENS6_IJNS7_ILi1EEESI_SI_EEESC_SE_Li128ELb1ELb1ELb0ELb0EEENS1_19SingleTileSchedulerILb1ELb0ELb1ELi128EEEEEEEEEvNT_6ParamsE,"ax",@progbits
	.align	128
.text._ZN7cutlass13device_kernelIN5flash19enable_sm80_to_sm89INS1_16FlashAttnFwdSm80INS1_25CollectiveMainloopFwdSm80ILi4ELi1ELb0EN4cute5tupleIJNS5_1CILi128EEENS7_ILi48EEENS7_ILi96EEEEEELi96ENS_10bfloat16_tEfNS_4arch4Sm80ELb0ELb1ELb0ELb1ELb0ELb1ELb1ELb0EEENS1_21CollectiveEpilogueFwdINS6_IJS8_SA_S9_EEENS6_IJNS7_ILi1EEESI_SI_EEESC_SE_Li128ELb1ELb1ELb0ELb0EEENS1_19SingleTileSchedulerILb1ELb0ELb1ELi128EEEEEEEEEvNT_6ParamsE:
        .type           _ZN7cutlass13device_kernelIN5flash19enable_sm80_to_sm89INS1_16FlashAttnFwdSm80INS1_25CollectiveMainloopFwdSm80ILi4ELi1ELb0EN4cute5tupleIJNS5_1CILi128EEENS7_ILi48EEENS7_ILi96EEEEEELi96ENS_10bfloat16_tEfNS_4arch4Sm80ELb0ELb1ELb0ELb1ELb0ELb1ELb1ELb0EEENS1_21CollectiveEpilogueFwdINS6_IJS8_SA_S9_EEENS6_IJNS7_ILi1EEESI_SI_EEESC_SE_Li128ELb1ELb1ELb0ELb0EEENS1_19SingleTileSchedulerILb1ELb0ELb1ELi128EEEEEEEEEvNT_6ParamsE,@function
        .size           _ZN7cutlass13device_kernelIN5flash19enable_sm80_to_sm89INS1_16FlashAttnFwdSm80INS1_25CollectiveMainloopFwdSm80ILi4ELi1ELb0EN4cute5tupleIJNS5_1CILi128EEENS7_ILi48EEENS7_ILi96EEEEEELi96ENS_10bfloat16_tEfNS_4arch4Sm80ELb0ELb1ELb0ELb1ELb0ELb1ELb1ELb0EEENS1_21CollectiveEpilogueFwdINS6_IJS8_SA_S9_EEENS6_IJNS7_ILi1EEESI_SI_EEESC_SE_Li128ELb1ELb1ELb0ELb0EEENS1_19SingleTileSchedulerILb1ELb0ELb1ELi128EEEEEEEEEvNT_6ParamsE,(.L_x_14 - _ZN7cutlass13device_kernelIN5flash19enable_sm80_to_sm89INS1_16FlashAttnFwdSm80INS1_25CollectiveMainloopFwdSm80ILi4ELi1ELb0EN4cute5tupleIJNS5_1CILi128EEENS7_ILi48EEENS7_ILi96EEEEEELi96ENS_10bfloat16_tEfNS_4arch4Sm80ELb0ELb1ELb0ELb1ELb0ELb1ELb1ELb0EEENS1_21CollectiveEpilogueFwdINS6_IJS8_SA_S9_EEENS6_IJNS7_ILi1EEESI_SI_EEESC_SE_Li128ELb1ELb1ELb0ELb0EEENS1_19SingleTileSchedulerILb1ELb0ELb1ELi128EEEEEEEEEvNT_6ParamsE)
        .other          _ZN7cutlass13device_kernelIN5flash19enable_sm80_to_sm89INS1_16FlashAttnFwdSm80INS1_25CollectiveMainloopFwdSm80ILi4ELi1ELb0EN4cute5tupleIJNS5_1CILi128EEENS7_ILi48EEENS7_ILi96EEEEEELi96ENS_10bfloat16_tEfNS_4arch4Sm80ELb0ELb1ELb0ELb1ELb0ELb1ELb1ELb0EEENS1_21CollectiveEpilogueFwdINS6_IJS8_SA_S9_EEENS6_IJNS7_ILi1EEESI_SI_EEESC_SE_Li128ELb1ELb1ELb0ELb0EEENS1_19SingleTileSchedulerILb1ELb0ELb1ELi128EEEEEEEEEvNT_6ParamsE,@"STO_CUDA_ENTRY STV_DEFAULT"
_ZN7cutlass13device_kernelIN5flash19enable_sm80_to_sm89INS1_16FlashAttnFwdSm80INS1_25CollectiveMainloopFwdSm80ILi4ELi1ELb0EN4cute5tupleIJNS5_1CILi128EEENS7_ILi48EEENS7_ILi96EEEEEELi96ENS_10bfloat16_tEfNS_4arch4Sm80ELb0ELb1ELb0ELb1ELb0ELb1ELb1ELb0EEENS1_21CollectiveEpilogueFwdINS6_IJS8_SA_S9_EEENS6_IJNS7_ILi1EEESI_SI_EEESC_SE_Li128ELb1ELb1ELb0ELb0EEENS1_19SingleTileSchedulerILb1ELb0ELb1ELi128EEEEEEEEEvNT_6ParamsE:
[----:B------:R-:W-:Y:S01]  /*0000*/  LDC R1, c[0x0][0x28] ;  /* 0x00000a00ff017b82 */ /* 0x000fe20000000800 */
[----:B------:R-:W-:Y:S05]  /*0010*/  EXIT ;  /* 0x000000000000794d */ /* 0x000fea0003800000 */
.L_x_5:
        /* <DEDUP_REMOVED lines=14> */
.L_x_14:


//--------------------- .text._ZN7cutlass13device_kernelIN5flash19enable_sm80_to_sm89INS1_16FlashAttnFwdSm80INS1_25CollectiveMainloopFwdSm80ILi4ELi1ELb0EN4cute5tupleIJNS5_1CILi128EEENS7_ILi64EEENS7_ILi96EEEEEELi96ENS_10bfloat16_tEfNS_4arch4Sm80ELb1ELb0ELb0ELb0ELb0ELb0ELb1ELb0EEENS1_21CollectiveEpilogueFwdINS6_IJS8_SA_S9_EEENS6_IJNS7_ILi1EEESI_SI_EEESC_SE_Li128ELb0ELb1ELb0ELb0EEENS1_30DynamicPersistentTileSchedulerILi128ELi128ELb0ELb1ELb0EEEEEEEEEvNT_6ParamsE --------------------------
	.section	.text._ZN7cutlass13device_kernelIN5flash19enable_sm80_to_sm89INS1_16FlashAttnFwdSm80INS1_25CollectiveMainloopFwdSm80ILi4ELi1ELb0EN4cute5tupleIJNS5_1CILi128EEENS7_ILi64EEENS7_ILi96EEEEEELi96ENS_10bfloat16_tEfNS_4arch4Sm80ELb1ELb0ELb0ELb0ELb0ELb0ELb1ELb0EEENS1_21CollectiveEpilogueFwdINS6_IJS8_SA_S9_EEENS6_IJNS7_ILi1EEESI_SI_EEESC_SE_Li128ELb0ELb1ELb0ELb0EEENS1_30DynamicPersistentTileSchedulerILi128ELi128ELb0ELb1ELb0EEEEEEEEEvNT_6ParamsE,"ax",@progbits
	.align	128
.text._ZN7cutlass13device_kernelIN5flash19enable_sm80_to_sm89INS1_16FlashAttnFwdSm80INS1_25CollectiveMainloopFwdSm80ILi4ELi1ELb0EN4cute5tupleIJNS5_1CILi128EEENS7_ILi64EEENS7_ILi96EEEEEELi96ENS_10bfloat16_tEfNS_4arch4Sm80ELb1ELb0ELb0ELb0ELb0ELb0ELb1ELb0EEENS1_21CollectiveEpilogueFwdINS6_IJS8_SA_S9_EEENS6_IJNS7_ILi1EEESI_SI_EEESC_SE_Li128ELb0ELb1ELb0ELb0EEENS1_30DynamicPersistentTileSchedulerILi128ELi128ELb0ELb1ELb0EEEEEEEEEvNT_6ParamsE:
        .type           _ZN7cutlass13device_kernelIN5flash19enable_sm80_to_sm89INS1_16FlashAttnFwdSm80INS1_25CollectiveMainloopFwdSm80ILi4ELi1ELb0EN4cute5tupleIJNS5_1CILi128EEENS7_ILi64EEENS7_ILi96EEEEEELi96ENS_10bfloat16_tEfNS_4arch4Sm80ELb1ELb0ELb0ELb0ELb0ELb0ELb1ELb0EEENS1_21CollectiveEpilogueFwdINS6_IJS8_SA_S9_EEENS6_IJNS7_ILi1EEESI_SI_EEESC_SE_Li128ELb0ELb1ELb0ELb0EEENS1_30DynamicPersistentTileSchedulerILi128ELi128ELb0ELb1ELb0EEEEEEEEEvNT_6ParamsE,@function
        .size           _ZN7cutlass13device_kernelIN5flash19enable_sm80_to_sm89INS1_16FlashAttnFwdSm80INS1_25CollectiveMainloopFwdSm80ILi4ELi1ELb0EN4cute5tupleIJNS5_1CILi128EEENS7_ILi64EEENS7_ILi96EEEEEELi96ENS_10bfloat16_tEfNS_4arch4Sm80ELb1ELb0ELb0ELb0ELb0ELb0ELb1ELb0EEENS1_21CollectiveEpilogueFwdINS6_IJS8_SA_S9_EEENS6_IJNS7_ILi1EEESI_SI_EEESC_SE_Li128ELb0ELb1ELb0ELb0EEENS1_30DynamicPersistentTileSchedulerILi128ELi128ELb0ELb1ELb0EEEEEEEEEvNT_6ParamsE,(.L_x_15 - _ZN7cutlass13device_kernelIN5flash19enable_sm80_to_sm89INS1_16FlashAttnFwdSm80INS1_25CollectiveMainloopFwdSm80ILi4ELi1ELb0EN4cute5tupleIJNS5_1CILi128EEENS7_ILi64EEENS7_ILi96EEEEEELi96ENS_10bfloat16_tEfNS_4arch4Sm80ELb1ELb0ELb0ELb0ELb0ELb0ELb1ELb0EEENS1_21CollectiveEpilogueFwdINS6_IJS8_SA_S9_EEENS6_IJNS7_ILi1EEESI_SI_EEESC_SE_Li128ELb0ELb1ELb0ELb0EEENS1_30DynamicPersistentTileSchedulerILi128ELi128ELb0ELb1ELb0EEEEEEEEEvNT_6ParamsE)
        .other          _ZN7cutlass13device_kernelIN5flash19enable_sm80_to_sm89INS1_16FlashAttnFwdSm80INS1_25CollectiveMainloopFwdSm80ILi4ELi1ELb0EN4cute5tupleIJNS5_1CILi128EEENS7_ILi64EEENS7_ILi96EEEEEELi96ENS_10bfloat16_tEfNS_4arch4Sm80ELb1ELb0ELb0ELb0ELb0ELb0ELb1ELb0EEENS1_21CollectiveEpilogueFwdINS6_IJS8_SA_S9_EEENS6_IJNS7_ILi1EEESI_SI_EEESC_SE_Li128ELb0ELb1ELb0ELb0EEENS1_30DynamicPersistentTileSchedulerILi128ELi128ELb0ELb1ELb0EEEEEEEEEvNT_6ParamsE,@"STO_CUDA_ENTRY STV_DEFAULT"
_ZN7cutlass13device_kernelIN5flash19enable_sm80_to_sm89INS1_16FlashAttnFwdSm80INS1_25CollectiveMainloopFwdSm80ILi4ELi1ELb0EN4cute5tupleIJNS5_1CILi128EEENS7_ILi64EEENS7_ILi96EEEEEELi96ENS_10bfloat16_tEfNS_4arch4Sm80ELb1ELb0ELb0ELb0ELb0ELb0ELb1ELb0EEENS1_21CollectiveEpilogueFwdINS6_IJS8_SA_S9_EEENS6_IJNS7_ILi1EEESI_SI_EEESC_SE_Li128ELb0ELb1ELb0ELb0EEENS1_30DynamicPersistentTileSchedulerILi128ELi128ELb0ELb1ELb0EEEEEEEEEvNT_6ParamsE:
[----:B------:R-:W-:Y:S01]  /*0000*/  LDC R1, c[0x0][0x28] ;  /* 0x00000a00ff017b82 */ /* 0x000fe20000000800 */
[----:B------:R-:W-:Y:S05]  /*0010*/  EXIT ;  /* 0x000000000000794d */ /* 0x000fea0003800000 */
.L_x_6:
        /* <DEDUP_REMOVED lines=14> */
.L_x_15:


//--------------------- .text._ZN7cutlass13device_kernelIN5flash19enable_sm80_to_sm89INS1_16FlashAttnFwdSm80INS1_25CollectiveMainloopFwdSm80ILi4ELi1ELb0EN4cute5tupleIJNS5_1CILi128EEENS7_ILi64EEENS7_ILi96EEEEEELi96ENS_10bfloat16_tEfNS_4arch4Sm80ELb1ELb0ELb0ELb1ELb0ELb0ELb1ELb0EEENS1_21CollectiveEpilogueFwdINS6_IJS8_SA_S9_EEENS6_IJNS7_ILi1EEESI_SI_EEESC_SE_Li128ELb1ELb1ELb0ELb0EEENS1_19SingleTileSchedulerILb1ELb0ELb1ELi128EEEEEEEEEvNT_6ParamsE --------------------------
	.section	.text._ZN7cutlass13device_kernelIN5flash19enable_sm80_to_sm89INS1_16FlashAttnFwdSm80INS1_25CollectiveMainloopFwdSm80ILi4ELi1ELb0EN4cute5tupleIJNS5_1CILi128EEENS7_ILi64EEENS7_ILi96EEEEEELi96ENS_10bfloat16_tEfNS_4arch4Sm80ELb1ELb0ELb0ELb1ELb0ELb0ELb1ELb0EEENS1_21CollectiveEpilogueFwdINS6_IJS8_SA_S9_EEENS6_IJNS7_ILi1EEESI_SI_EEESC_SE_Li128ELb1ELb1ELb0ELb0EEENS1_19SingleTileSchedulerILb1ELb0ELb1ELi128EEEEEEEEEvNT_6ParamsE,"ax",@progbits
	.align	128
.text._ZN7cutlass13device_kernelIN5flash19enable_sm80_to_sm89INS1_16FlashAttnFwdSm80INS1_25CollectiveMainloopFwdSm80ILi4ELi1ELb0EN4cute5tupleIJNS5_1CILi128EEENS7_ILi64EEENS7_ILi96EEEEEELi96ENS_10bfloat16_tEfNS_4arch4Sm80ELb1ELb0ELb0ELb1ELb0ELb0ELb1ELb0EEENS1_21CollectiveEpilogueFwdINS6_IJS8_SA_S9_EEENS6_IJNS7_ILi1EEESI_SI_EEESC_SE_Li128ELb1ELb1ELb0ELb0EEENS1_19SingleTileSchedulerILb1ELb0ELb1ELi128EEEEEEEEEvNT_6ParamsE:
        .type           _ZN7cutlass13device_kernelIN5flash19enable_sm80_to_sm89INS1_16FlashAttnFwdSm80INS1_25CollectiveMainloopFwdSm80ILi4ELi1ELb0EN4cute5tupleIJNS5_1CILi128EEENS7_ILi64EEENS7_ILi96EEEEEELi96ENS_10bfloat16_tEfNS_4arch4Sm80ELb1ELb0ELb0ELb1ELb0ELb0ELb1ELb0EEENS1_21CollectiveEpilogueFwdINS6_IJS8_SA_S9_EEENS6_IJNS7_ILi1EEESI_SI_EEESC_SE_Li128ELb1ELb1ELb0ELb0EEENS1_19SingleTileSchedulerILb1ELb0ELb1ELi128EEEEEEEEEvNT_6ParamsE,@function
        .size           _ZN7cutlass13device_kernelIN5flash19enable_sm80_to_sm89INS1_16FlashAttnFwdSm80INS1_25CollectiveMainloopFwdSm80ILi4ELi1ELb0EN4cute5tupleIJNS5_1CILi128EEENS7_ILi64EEENS7_ILi96EEEEEELi96ENS_10bfloat16_tEfNS_4arch4Sm80ELb1ELb0ELb0ELb1ELb0ELb0ELb1ELb0EEENS1_21CollectiveEpilogueFwdINS6_IJS8_SA_S9_EEENS6_IJNS7_ILi1EEESI_SI_EEESC_SE_Li128ELb1ELb1ELb0ELb0EEENS1_19SingleTileSchedulerILb1ELb0ELb1ELi128EEEEEEEEEvNT_6ParamsE,(.L_x_16 - _ZN7cutlass13device_kernelIN5flash19enable_sm80_to_sm89INS1_16FlashAttnFwdSm80INS1_25CollectiveMainloopFwdSm80ILi4ELi1ELb0EN4cute5tupleIJNS5_1CILi128EEENS7_ILi64EEENS7_ILi96EEEEEELi96ENS_10bfloat16_tEfNS_4arch4Sm80ELb1ELb0ELb0ELb1ELb0ELb0ELb1ELb0EEENS1_21CollectiveEpilogueFwdINS6_IJS8_SA_S9_EEENS6_IJNS7_ILi1EEESI_SI_EEESC_SE_Li128ELb1ELb1ELb0ELb0EEENS1_19SingleTileSchedulerILb1ELb0ELb1ELi128EEEEEEEEEvNT_6ParamsE)
        .other          _ZN7cutlass13device_kernelIN5flash19enable_sm80_to_sm89INS1_16FlashAttnFwdSm80INS1_25CollectiveMainloopFwdSm80ILi4ELi1ELb0EN4cute5tupleIJNS5_1CILi128EEENS7_ILi64EEENS7_ILi96EEEEEELi96ENS_10bfloat16_tEfNS_4arch4Sm80ELb1ELb0ELb0ELb1ELb0ELb0ELb1ELb0EEENS1_21CollectiveEpilogueFwdINS6_IJS8_SA_S9_EEENS6_IJNS7_ILi1EEESI_SI_EEESC_SE_Li128ELb1ELb1ELb0ELb0EEENS1_19SingleTileSchedulerILb1ELb0ELb1ELi128EEEEEEEEEvNT_6ParamsE,@"STO_CUDA_ENTRY STV_DEFAULT"
_ZN7cutlass13device_kernelIN5flash19enable_sm80_to_sm89INS1_16FlashAttnFwdSm80INS1_25CollectiveMainloopFwdSm80ILi4ELi1ELb0EN4cute5tupleIJNS5_1CILi128EEENS7_ILi64EEENS7_ILi96EEEEEELi96ENS_10bfloat16_tEfNS_4arch4Sm80ELb1ELb0ELb0ELb1ELb0ELb0ELb1ELb0EEENS1_21CollectiveEpilogueFwdINS6_IJS8_SA_S9_EEENS6_IJNS7_ILi1EEESI_SI_EEESC_SE_Li128ELb1ELb1ELb0ELb0EEENS1_19SingleTileSchedulerILb1ELb0ELb1ELi128EEEEEEEEEvNT_6ParamsE:
[----:B------:R-:W-:Y:S01]  /*0000*/  LDC R1, c[0x0][0x28] ;  /* 0x00000a00ff017b82 */ /* 0x000fe20000000800 */
[----:B------:R-:W-:Y:S05]  /*0010*/  EXIT ;  /* 0x000000000000794d */ /* 0x000fea0003800000 */
.L_x_7:
        /* <DEDUP_REMOVED lines=14> */
.L_x_16:


//--------------------- .text._ZN7cutlass13device_kernelIN5flash19enable_sm80_to_sm89INS1_16FlashAttnFwdSm80INS1_25CollectiveMainloopFwdSm80ILi4ELi1ELb0EN4cute5tupleIJNS5_1CILi128EEENS7_ILi64EEENS7_ILi96EEEEEELi96ENS_10bfloat16_tEfNS_4arch4Sm80ELb1ELb0ELb0ELb1ELb0ELb1ELb1ELb0EEENS1_21CollectiveEpilogueFwdINS6_IJS8_SA_S9_EEENS6_IJNS7_ILi1EEESI_SI_EEESC_SE_Li128ELb1ELb1ELb0ELb0EEENS1_19SingleTileSchedulerILb1ELb0ELb1ELi128EEEEEEEEEvNT_6ParamsE --------------------------
	.section	.text._ZN7cutlass13device_kernelIN5flash19enable_sm80_to_sm89INS1_16FlashAttnFwdSm80INS1_25CollectiveMainloopFwdSm80ILi4ELi1ELb0EN4cute5tupleIJNS5_1CILi128EEENS7_ILi64EEENS7_ILi96EEEEEELi96ENS_10bfloat16_tEfNS_4arch4Sm80ELb1ELb0ELb0ELb1ELb0ELb1ELb1ELb0EEENS1_21CollectiveEpilogueFwdINS6_IJS8_SA_S9_EEENS6_IJNS7_ILi1EEESI_SI_EEESC_SE_Li128ELb1ELb1ELb0ELb0EEENS1_19SingleTileSchedulerILb1ELb0ELb1ELi128EEEEEEEEEvNT_6ParamsE,"ax",@progbits
	.align	128
.text._ZN7cutlass13device_kernelIN5flash19enable_sm80_to_sm89INS1_16FlashAttnFwdSm80INS1_25CollectiveMainloopFwdSm80ILi4ELi1ELb0EN4cute5tupleIJNS5_1CILi128EEENS7_ILi64EEENS7_ILi96EEEEEELi96ENS_10bfloat16_tEfNS_4arch4Sm80ELb1ELb0ELb0ELb1ELb0ELb1ELb1ELb0EEENS1_21CollectiveEpilogueFwdINS6_IJS8_SA_S9_EEENS6_IJNS7_ILi1EEESI_SI_EEESC_SE_Li128ELb1ELb1ELb0ELb0EEENS1_19SingleTileSchedulerILb1ELb0ELb1ELi128EEEEEEEEEvNT_6ParamsE:
        .type           _ZN7cutlass13device_kernelIN5flash19enable_sm80_to_sm89INS1_16FlashAttnFwdSm80INS1_25CollectiveMainloopFwdSm80ILi4ELi1ELb0EN4cute5tupleIJNS5_1CILi128EEENS7_ILi64EEENS7_ILi96EEEEEELi96ENS_10bfloat16_tEfNS_4arch4Sm80ELb1ELb0ELb0ELb1ELb0ELb1ELb1ELb0EEENS1_21CollectiveEpilogueFwdINS6_IJS8_SA_S9_EEENS6_IJNS7_ILi1EEESI_SI_EEESC_SE_Li128ELb1ELb1ELb0ELb0EEENS1_19SingleTileSchedulerILb1ELb0ELb1ELi128EEEEEEEEEvNT_6ParamsE,@function
        .size           _ZN7cutlass13device_kernelIN5flash19enable_sm80_to_sm89INS1_16FlashAttnFwdSm80INS1_25CollectiveMainloopFwdSm80ILi4ELi1ELb0EN4cute5tupleIJNS5_1CILi128EEENS7_ILi64EEENS7_ILi96EEEEEELi96ENS_10bfloat16_tEfNS_4arch4Sm80ELb1ELb0ELb0ELb1ELb0ELb1ELb1ELb0EEENS1_21CollectiveEpilogueFwdINS6_IJS8_SA_S9_EEENS6_IJNS7_ILi1EEESI_SI_EEESC_SE_Li128ELb1ELb1ELb0ELb0EEENS1_19SingleTileSchedulerILb1ELb0ELb1ELi128EEEEEEEEEvNT_6ParamsE,(.L_x_17 - _ZN7cutlass13device_kernelIN5flash19enable_sm80_to_sm89INS1_16FlashAttnFwdSm80INS1_25CollectiveMainloopFwdSm80ILi4ELi1ELb0EN4cute5tupleIJNS5_1CILi128EEENS7_ILi64EEENS7_ILi96EEEEEELi96ENS_10bfloat16_tEfNS_4arch4Sm80ELb1ELb0ELb0ELb1ELb0ELb1ELb1ELb0EEENS1_21CollectiveEpilogueFwdINS6_IJS8_SA_S9_EEENS6_IJNS7_ILi1EEESI_SI_EEESC_SE_Li128ELb1ELb1ELb0ELb0EEENS1_19SingleTileSchedulerILb1ELb0ELb1ELi128EEEEEEEEEvNT_6ParamsE)
        .other          _ZN7cutlass13device_kernelIN5flash19enable_sm80_to_sm89INS1_16FlashAttnFwdSm80INS1_25CollectiveMainloopFwdSm80ILi4ELi1ELb0EN4cute5tupleIJNS5_1CILi128EEENS7_ILi64EEENS7_ILi96EEEEEELi96ENS_10bfloat16_tEfNS_4arch4Sm80ELb1ELb0ELb0ELb1ELb0ELb1ELb1ELb0EEENS1_21CollectiveEpilogueFwdINS6_IJS8_SA_S9_EEENS6_IJNS7_ILi1EEESI_SI_EEESC_SE_Li128ELb1ELb1ELb0ELb0EEENS1_19SingleTileSchedulerILb1ELb0ELb1ELi128EEEEEEEEEvNT_6ParamsE,@"STO_CUDA_ENTRY STV_DEFAULT"
_ZN7cutlass13device_kernelIN5flash19enable_sm80_to_sm89INS1_16FlashAttnFwdSm80INS1_25CollectiveMainloopFwdSm80ILi4ELi1ELb0EN4cute5tupleIJNS5_1CILi128EEENS7_ILi64EEENS7_ILi96EEEEEELi96ENS_10bfloat16_tEfNS_4arch4Sm80ELb1ELb0ELb0ELb1ELb0ELb1ELb1ELb0EEENS1_21CollectiveEpilogueFwdINS6_IJS8_SA_S9_EEENS6_IJNS7_ILi1EEESI_SI_EEESC_SE_Li128ELb1ELb1ELb0ELb0EEENS1_19SingleTileSchedulerILb1ELb0ELb1ELi128EEEEEEEEEvNT_6ParamsE:
[----:B------:R-:W-:Y:S01]  /*0000*/  LDC R1, c[0x0][0x28] ;  /* 0x00000a00ff017b82 */ /* 0x000fe20000000800 */
[----:B------:R-:W-:Y:S05]  /*0010*/  EXIT ;  /* 0x000000000000794d */ /* 0x000fea0003800000 */
.L_x_8:
        /* <DEDUP_REMOVED lines=14> */
.L_x_17:


//--------------------- .nv.shared.reserved.0     --------------------------
	.section	.nv.shared.reserved.0,"aw",@nobits
	.weak		__nv_reservedSMEM_offset_0_alias
	.size		__nv_reservedSMEM_offset_0_alias, 0, 0
	.other		__nv_reservedSMEM_offset_0_alias,@"STO_CUDA_RESERVED_SHARED STV_DEFAULT"
__nv_reservedSMEM_offset_0_alias:
	.zero		0


//--------------------- .nv.global                --------------------------
	.section	.nv.global,"aw",@nobits
.nv.global:
	.type		_ZN65_INTERNAL_5e04f295_29_flash_fwd_hdim96_bf16_sm80_cu_ea41c527_46384cute1_E,@object
	.size		_ZN65_INTERNAL_5e04f295_29_flash_fwd_hdim96_bf16_sm80_cu_ea41c527_46384cute1_E,(_ZN65_INTERNAL_5e04f295_29_flash_fwd_hdim96_bf16_sm80_cu_ea41c527_46384cuda3std3__45__cpo6cbeginE - _ZN65_INTERNAL_5e04f295_29_flash_fwd_hdim96_bf16_sm80_cu_ea41c527_46384cute1_E)
_ZN65_INTERNAL_5e04f295_29_flash_fwd_hdim96_bf16_sm80_cu_ea41c527_46384cute1_E:
	.zero		1
	.type		_ZN65_INTERNAL_5e04f295_29_flash_fwd_hdim96_bf16_sm80_cu_ea41c527_46384cuda3std3__45__cpo6cbeginE,@object
	.size		_ZN65_INTERNAL_5e04f295_29_flash_fwd_hdim96_bf16_sm80_cu_ea41c527_46384cuda3std3__45__cpo6cbeginE,(_ZN65_INTERNAL_5e04f295_29_flash_fwd_hdim96_bf16_sm80_cu_ea41c527_46384cuda3std3__48in_placeE - _ZN65_INTERNAL_5e04f295_29_flash_fwd_hdim96_bf16_sm80_cu_ea41c527_46384cuda3std3__45__cpo6cbeginE)
_ZN65_INTERNAL_5e04f295_29_flash_fwd_hdim96_bf16_sm80_cu_ea41c527_46384cuda3std3__45__cpo6cbeginE:
	.zero		1
	.type		_ZN65_INTERNAL_5e04f295_29_flash_fwd_hdim96_bf16_sm80_cu_ea41c527_46384cuda3std3__48in_placeE,@object
	.size		_ZN65_INTERNAL_5e04f295_29_flash_fwd_hdim96_bf16_sm80_cu_ea41c527_46384cuda3std3__48in_placeE,(_ZN65_INTERNAL_5e04f295_29_flash_fwd_hdim96_bf16_sm80_cu_ea41c527_46384cuda3std6ranges3__45__cpo9iter_moveE - _ZN65_INTERNAL_5e04f295_29_flash_fwd_hdim96_bf16_sm80_cu_ea41c527_46384cuda3std3__48in_placeE)
_ZN65_INTERNAL_5e04f295_29_flash_fwd_hdim96_bf16_sm80_cu_ea41c527_46384cuda3std3__48in_placeE:
	.zero		1
	.type		_ZN65_INTERNAL_5e04f295_29_flash_fwd_hdim96_bf16_sm80_cu_ea41c527_46384cuda3std6ranges3__45__cpo9iter_moveE,@object
	.size		_ZN65_INTERNAL_5e04f295_29_flash_fwd_hdim96_bf16_sm80_cu_ea41c527_46384cuda3std6ranges3__45__cpo9iter_moveE,(_ZN65_INTERNAL_5e04f295_29_flash_fwd_hdim96_bf16_sm80_cu_ea41c527_46384cuda3std3__45__cpo5beginE - _ZN65_INTERNAL_5e04f295_29_flash_fwd_hdim96_bf16_sm80_cu_ea41c527_46384cuda3std6ranges3__45__cpo9iter_moveE)
_ZN65_INTERNAL_5e04f295_29_flash_fwd_hdim96_bf16_sm80_cu_ea41c527_46384cuda3std6ranges3__45__cpo9iter_moveE:
	.zero		1
	.type		_ZN65_INTERNAL_5e04f295_29_flash_fwd_hdim96_bf16_sm80_cu_ea41c527_46384cuda3std3__45__cpo5beginE,@object
	.size		_ZN65_INTERNAL_5e04f295_29_flash_fwd_hdim96_bf16_sm80_cu_ea41c527_46384cuda3std3__45__cpo5beginE,(_ZN65_INTERNAL_5e04f295_29_flash_fwd_hdim96_bf16_sm80_cu_ea41c527_46384cuda3std3__467_GLOBAL__N__5e04f295_29_flash_fwd_hdim96_bf16_sm80_cu_ea41c527_46386ignoreE - _ZN65_INTERNAL_5e04f295_29_flash_fwd_hdim96_bf16_sm80_cu_ea41c527_46384cuda3std3__45__cpo5beginE)
_ZN65_INTERNAL_5e04f295_29_flash_fwd_hdim96_bf16_sm80_cu_ea41c527_46384cuda3std3__45__cpo5beginE:
	.zero		1
	.type		_ZN65_INTERNAL_5e04f295_29_flash_fwd_hdim96_bf16_sm80_cu_ea41c527_46384cuda3std3__467_GLOBAL__N__5e04f295_29_flash_fwd_hdim96_bf16_sm80_cu_ea41c527_46386ignoreE,@object
	.size		_ZN65_INTERNAL_5e04f295_29_flash_fwd_hdim96_bf16_sm80_cu_ea41c527_46384cuda3std3__467_GLOBAL__N__5e04f295_29_flash_fwd_hdim96_bf16_sm80_cu_ea41c527_46386ignoreE,(_ZN65_INTERNAL_5e04f295_29_flash_fwd_hdim96_bf16_sm80_cu_ea41c527_46384cute7productE - _ZN65_INTERNAL_5e04f295_29_flash_fwd_hdim96_bf16_sm80_cu_ea41c527_46384cuda3std3__467_GLOBAL__N__5e04f295_29_flash_fwd_hdim96_bf16_sm80_cu_ea41c527_46386ignoreE)
_ZN65_INTERNAL_5e04f295_29_flash_fwd_hdim96_bf16_sm80_cu_ea41c527_46384cuda3std3__467_GLOBAL__N__5e04f295_29_flash_fwd_hdim96_bf16_sm80_cu_ea41c527_46386ignoreE:
	.zero		1
	.type		_ZN65_INTERNAL_5e04f295_29_flash_fwd_hdim96_bf16_sm80_cu_ea41c527_46384cute7productE,@object
	.size		_ZN65_INTERNAL_5e04f295_29_flash_fwd_hdim96_bf16_sm80_cu_ea41c527_46384cute7productE,(_ZN65_INTERNAL_5e04f295_29_flash_fwd_hdim96_bf16_sm80_cu_ea41c527_46384cuda3std3__45__cpo3endE - _ZN65_INTERNAL_5e04f295_29_flash_fwd_hdim96_bf16_sm80_cu_ea41c527_46384cute7productE)
_ZN65_INTERNAL_5e04f295_29_flash_fwd_hdim96_bf16_sm80_cu_ea41c527_46384cute7productE:
	.zero		1
	.type		_ZN65_INTERNAL_5e04f295_29_flash_fwd_hdim96_bf16_sm80_cu_ea41c527_46384cuda3std3__45__cpo3endE,@object
	.size		_ZN65_INTERNAL_5e04f295_29_flash_fwd_hdim96_bf16_sm80_cu_ea41c527_46384cuda3std3__45__cpo3endE,(_ZN65_INTERNAL_5e04f295_29_flash_fwd_hdim96_bf16_sm80_cu_ea41c527_46384cuda3std3__419piecewise_constructE - _ZN65_INTERNAL_5e04f295_29_flash_fwd_hdim96_bf16_sm80_cu_ea41c527_46384cuda3std3__45__cpo3endE)
_ZN65_INTERNAL_5e04f295_29_flash_fwd_hdim96_bf16_sm80_cu_ea41c527_46384cuda3std3__45__cpo3endE:
	.zero		1
	.type		_ZN65_INTERNAL_5e04f295_29_flash_fwd_hdim96_bf16_sm80_cu_ea41c527_46384cuda3std3__419piecewise_constructE,@object
	.size		_ZN65_INTERNAL_5e04f295_29_flash_fwd_hdim96_bf16_sm80_cu_ea41c527_46384cuda3std3__419piecewise_constructE,(_ZN65_INTERNAL_5e04f295_29_flash_fwd_hdim96_bf16_sm80_cu_ea41c527_46384cuda3std3__45__cpo4cendE - _ZN65_INTERNAL_5e04f295_29_flash_fwd_hdim96_bf16_sm80_cu_ea41c527_46384cuda3std3__419piecewise_constructE)
_ZN65_INTERNAL_5e04f295_29_flash_fwd_hdim96_bf16_sm80_cu_ea41c527_46384cuda3std3__419piecewise_constructE:
	.zero		1
	.type		_ZN65_INTERNAL_5e04f295_29_flash_fwd_hdim96_bf16_sm80_cu_ea41c527_46384cuda3std3__45__cpo4cendE,@object
	.size		_ZN65_INTERNAL_5e04f295_29_flash_fwd_hdim96_bf16_sm80_cu_ea41c527_46384cuda3std3__45__cpo4cendE,(_ZN65_INTERNAL_5e04f295_29_flash_fwd_hdim96_bf16_sm80_cu_ea41c527_46384cuda3std6ranges3__45__cpo4swapE - _ZN65_INTERNAL_5e04f295_29_flash_fwd_hdim96_bf16_sm80_cu_ea41c527_46384cuda3std3__45__cpo4cendE)
_ZN65_INTERNAL_5e04f295_29_flash_fwd_hdim96_bf16_sm80_cu_ea41c527_46384cuda3std3__45__cpo4cendE:
	.zero		1
	.type		_ZN65_INTERNAL_5e04f295_29_flash_fwd_hdim96_bf16_sm80_cu_ea41c527_46384cuda3std6ranges3__45__cpo4swapE,@object
	.size		_ZN65_INTERNAL_5e04f295_29_flash_fwd_hdim96_bf16_sm80_cu_ea41c527_46384cuda3std6ranges3__45__cpo4swapE,(.L_7 - _ZN65_INTERNAL_5e04f295_29_flash_fwd_hdim96_bf16_sm80_cu_ea41c527_46384cuda3std6ranges3__45__cpo4swapE)
_ZN65_INTERNAL_5e04f295_29_flash_fwd_hdim96_bf16_sm80_cu_ea41c527_46384cuda3std6ranges3__45__cpo4swapE:
	.zero		1
.L_7:


//--------------------- .nv.constant0._ZN7cutlass13device_kernelIN5flash19enable_sm80_to_sm89INS1_16FlashAttnFwdSm80INS1_25CollectiveMainloopFwdSm80ILi4ELi1ELb0EN4cute5tupleIJNS5_1CILi128EEENS7_ILi64EEENS7_ILi96EEEEEELi96ENS_10bfloat16_tEfNS_4arch4Sm80ELb0ELb0ELb0ELb0ELb0ELb0ELb1ELb0EEENS1_21CollectiveEpilogueFwdINS6_IJS8_SA_S9_EEENS6_IJNS7_ILi1EEESI_SI_EEESC_SE_Li128ELb0ELb1ELb0ELb0EEENS1_19SingleTileSchedulerILb0ELb0ELb1ELi128EEEEEEEEEvNT_6ParamsE --------------------------
	.section	.nv.constant0._ZN7cutlass13device_kernelIN5flash19enable_sm80_to_sm89INS1_16FlashAttnFwdSm80INS1_25CollectiveMainloopFwdSm80ILi4ELi1ELb0EN4cute5tupleIJNS5_1CILi128EEENS7_ILi64EEENS7_ILi96EEEEEELi96ENS_10bfloat16_tEfNS_4arch4Sm80ELb0ELb0ELb0ELb0ELb0ELb0ELb1ELb0EEENS1_21CollectiveEpilogueFwdINS6_IJS8_SA_S9_EEENS6_IJNS7_ILi1EEESI_SI_EEESC_SE_Li128ELb0ELb1ELb0ELb0EEENS1_19SingleTileSchedulerILb0ELb0ELb1ELi128EEEEEEEEEvNT_6ParamsE,"a",@progbits
	.sectionflags	@""
	.align	4
.nv.constant0._ZN7cutlass13device_kernelIN5flash19enable_sm80_to_sm89INS1_16FlashAttnFwdSm80INS1_25CollectiveMainloopFwdSm80ILi4ELi1ELb0EN4cute5tupleIJNS5_1CILi128EEENS7_ILi64EEENS7_ILi96EEEEEELi96ENS_10bfloat16_tEfNS_4arch4Sm80ELb0ELb0ELb0ELb0ELb0ELb0ELb1ELb0EEENS1_21CollectiveEpilogueFwdINS6_IJS8_SA_S9_EEENS6_IJNS7_ILi1EEESI_SI_EEESC_SE_Li128ELb0ELb1ELb0ELb0EEENS1_19SingleTileSchedulerILb0ELb0ELb1ELi128EEEEEEEEEvNT_6ParamsE:
	.zero		1576


//--------------------- .nv.constant0._ZN7cutlass13device_kernelIN5flash19enable_sm80_to_sm89INS1_16FlashAttnFwdSm80INS1_25CollectiveMainloopFwdSm80ILi4ELi1ELb0EN4cute5tupleIJNS5_1CILi128EEENS7_ILi64EEENS7_ILi96EEEEEELi96ENS_10bfloat16_tEfNS_4arch4Sm80ELb0ELb0ELb0ELb1ELb0ELb0ELb1ELb0EEENS1_21CollectiveEpilogueFwdINS6_IJS8_SA_S9_EEENS6_IJNS7_ILi1EEESI_SI_EEESC_SE_Li128ELb1ELb1ELb0ELb0EEENS1_19SingleTileSchedulerILb1ELb0ELb1ELi128EEEEEEEEEvNT_6ParamsE --------------------------
	.section	.nv.constant0._ZN7cutlass13device_kernelIN5flash19enable_sm80_to_sm89INS1_16FlashAttnFwdSm80INS1_25CollectiveMainloopFwdSm80ILi4ELi1ELb0EN4cute5tupleIJNS5_1CILi128EEENS7_ILi64EEENS7_ILi96EEEEEELi96ENS_10bfloat16_tEfNS_4arch4Sm80ELb0ELb0ELb0ELb1ELb0ELb0ELb1ELb0EEENS1_21CollectiveEpilogueFwdINS6_IJS8_SA_S9_EEENS6_IJNS7_ILi1EEESI_SI_EEESC_SE_Li128ELb1ELb1ELb0ELb0EEENS1_19SingleTileSchedulerILb1ELb0ELb1ELi128EEEEEEEEEvNT_6ParamsE,"a",@progbits
	.sectionflags	@""
	.align	4
.nv.constant0._ZN7cutlass13device_kernelIN5flash19enable_sm80_to_sm89INS1_16FlashAttnFwdSm80INS1_25CollectiveMainloopFwdSm80ILi4ELi1ELb0EN4cute5tupleIJNS5_1CILi128EEENS7_ILi64EEENS7_ILi96EEEEEELi96ENS_10bfloat16_tEfNS_4arch4Sm80ELb0ELb0ELb0ELb1ELb0ELb0ELb1ELb0EEENS1_21CollectiveEpilogueFwdINS6_IJS8_SA_S9_EEENS6_IJNS7_ILi1EEESI_SI_EEESC_SE_Li128ELb1ELb1ELb0ELb0EEENS1_19SingleTileSchedulerILb1ELb0ELb1ELi128EEEEEEEEEvNT_6ParamsE:
	.zero		1576


//--------------------- .nv.constant0._ZN7cutlass13device_kernelIN5flash19enable_sm80_to_sm89INS1_16FlashAttnFwdSm80INS1_25CollectiveMainloopFwdSm80ILi4ELi1ELb0EN4cute5tupleIJNS5_1CILi128EEENS7_ILi64EEENS7_ILi96EEEEEELi96ENS_10bfloat16_tEfNS_4arch4Sm80ELb0ELb0ELb0ELb1ELb0ELb1ELb1ELb0EEENS1_21CollectiveEpilogueFwdINS6_IJS8_SA_S9_EEENS6_IJNS7_ILi1EEESI_SI_EEESC_SE_Li128ELb1ELb1ELb0ELb0EEENS1_19SingleTileSchedulerILb1ELb0ELb1ELi128EEEEEEEEEvNT_6ParamsE --------------------------
	.section	.nv.constant0._ZN7cutlass13device_kernelIN5flash19enable_sm80_to_sm89INS1_16FlashAttnFwdSm80INS1_25CollectiveMainloopFwdSm80ILi4ELi1ELb0EN4cute5tupleIJNS5_1CILi128EEENS7_ILi64EEENS7_ILi96EEEEEELi96ENS_10bfloat16_tEfNS_4arch4Sm80ELb0ELb0ELb0ELb1ELb0ELb1ELb1ELb0EEENS1_21CollectiveEpilogueFwdINS6_IJS8_SA_S9_EEENS6_IJNS7_ILi1EEESI_SI_EEESC_SE_Li128ELb1ELb1ELb0ELb0EEENS1_19SingleTileSchedulerILb1ELb0ELb1ELi128EEEEEEEEEvNT_6ParamsE,"a",@progbits
	.sectionflags	@""
	.align	4
.nv.constant0._ZN7cutlass13device_kernelIN5flash19enable_sm80_to_sm89INS1_16FlashAttnFwdSm80INS1_25CollectiveMainloopFwdSm80ILi4ELi1ELb0EN4cute5tupleIJNS5_1CILi128EEENS7_ILi64EEENS7_ILi96EEEEEELi96ENS_10bfloat16_tEfNS_4arch4Sm80ELb0ELb0ELb0ELb1ELb0ELb1ELb1ELb0EEENS1_21CollectiveEpilogueFwdINS6_IJS8_SA_S9_EEENS6_IJNS7_ILi1EEESI_SI_EEESC_SE_Li128ELb1ELb1ELb0ELb0EEENS1_19SingleTileSchedulerILb1ELb0ELb1ELi128EEEEEEEEEvNT_6ParamsE:
	.zero		1576


//--------------------- .nv.constant0._ZN7cutlass13device_kernelIN5flash19enable_sm80_to_sm89INS1_16FlashAttnFwdSm80INS1_25CollectiveMainloopFwdSm80ILi4ELi1ELb0EN4cute5tupleIJNS5_1CILi128EEENS7_ILi48EEENS7_ILi96EEEEEELi96ENS_10bfloat16_tEfNS_4arch4Sm80ELb0ELb1ELb0ELb0ELb0ELb0ELb1ELb0EEENS1_21CollectiveEpilogueFwdINS6_IJS8_SA_S9_EEENS6_IJNS7_ILi1EEESI_SI_EEESC_SE_Li128ELb0ELb1ELb0ELb0EEENS1_19SingleTileSchedulerILb0ELb0ELb1ELi128EEEEEEEEEvNT_6ParamsE --------------------------
	.section	.nv.constant0._ZN7cutlass13device_kernelIN5flash19enable_sm80_to_sm89INS1_16FlashAttnFwdSm80INS1_25CollectiveMainloopFwdSm80ILi4ELi1ELb0EN4cute5tupleIJNS5_1CILi128EEENS7_ILi48EEENS7_ILi96EEEEEELi96ENS_10bfloat16_tEfNS_4arch4Sm80ELb0ELb1ELb0ELb0ELb0ELb0ELb1ELb0EEENS1_21CollectiveEpilogueFwdINS6_IJS8_SA_S9_EEENS6_IJNS7_ILi1EEESI_SI_EEESC_SE_Li128ELb0ELb1ELb0ELb0EEENS1_19SingleTileSchedulerILb0ELb0ELb1ELi128EEEEEEEEEvNT_6ParamsE,"a",@progbits
	.sectionflags	@""
	.align	4
.nv.constant0._ZN7cutlass13device_kernelIN5flash19enable_sm80_to_sm89INS1_16FlashAttnFwdSm80INS1_25CollectiveMainloopFwdSm80ILi4ELi1ELb0EN4cute5tupleIJNS5_1CILi128EEENS7_ILi48EEENS7_ILi96EEEEEELi96ENS_10bfloat16_tEfNS_4arch4Sm80ELb0ELb1ELb0ELb0ELb0ELb0ELb1ELb0EEENS1_21CollectiveEpilogueFwdINS6_IJS8_SA_S9_EEENS6_IJNS7_ILi1EEESI_SI_EEESC_SE_Li128ELb0ELb1ELb0ELb0EEENS1_19SingleTileSchedulerILb0ELb0ELb1ELi128EEEEEEEEEvNT_6ParamsE:
	.zero		1576


//--------------------- .nv.constant0._ZN7cutlass13device_kernelIN5flash19enable_sm80_to_sm89INS1_16FlashAttnFwdSm80INS1_25CollectiveMainloopFwdSm80ILi4ELi1ELb0EN4cute5tupleIJNS5_1CILi128EEENS7_ILi48EEENS7_ILi96EEEEEELi96ENS_10bfloat16_tEfNS_4arch4Sm80ELb0ELb1ELb0ELb1ELb0ELb0ELb1ELb0EEENS1_21CollectiveEpilogueFwdINS6_IJS8_SA_S9_EEENS6_IJNS7_ILi1EEESI_SI_EEESC_SE_Li128ELb1ELb1ELb0ELb0EEENS1_19SingleTileSchedulerILb1ELb0ELb1ELi128EEEEEEEEEvNT_6ParamsE --------------------------
	.section	.nv.constant0._ZN7cutlass13device_kernelIN5flash19enable_sm80_to_sm89INS1_16FlashAttnFwdSm80INS1_25CollectiveMainloopFwdSm80ILi4ELi1ELb0EN4cute5tupleIJNS5_1CILi128EEENS7_ILi48EEENS7_ILi96EEEEEELi96ENS_10bfloat16_tEfNS_4arch4Sm80ELb0ELb1ELb0ELb1ELb0ELb0ELb1ELb0EEENS1_21CollectiveEpilogueFwdINS6_IJS8_SA_S9_EEENS6_IJNS7_ILi1EEESI_SI_EEESC_SE_Li128ELb1ELb1ELb0ELb0EEENS1_19SingleTileSchedulerILb1ELb0ELb1ELi128EEEEEEEEEvNT_6ParamsE,"a",@progbits
	.sectionflags	@""
	.align	4
.nv.constant0._ZN7cutlass13device_kernelIN5flash19enable_sm80_to_sm89INS1_16FlashAttnFwdSm80INS1_25CollectiveMainloopFwdSm80ILi4ELi1ELb0EN4cute5tupleIJNS5_1CILi128EEENS7_ILi48EEENS7_ILi96EEEEEELi96ENS_10bfloat16_tEfNS_4arch4Sm80ELb0ELb1ELb0ELb1ELb0ELb0ELb1ELb0EEENS1_21CollectiveEpilogueFwdINS6_IJS8_SA_S9_EEENS6_IJNS7_ILi1EEESI_SI_EEESC_SE_Li128ELb1ELb1ELb0ELb0EEENS1_19SingleTileSchedulerILb1ELb0ELb1ELi128EEEEEEEEEvNT_6ParamsE:
	.zero		1576


//--------------------- .nv.constant0._ZN7cutlass13device_kernelIN5flash19enable_sm80_to_sm89INS1_16FlashAttnFwdSm80INS1_25CollectiveMainloopFwdSm80ILi4ELi1ELb0EN4cute5tupleIJNS5_1CILi128EEENS7_ILi48EEENS7_ILi96EEEEEELi96ENS_10bfloat16_tEfNS_4arch4Sm80ELb0ELb1ELb0ELb1ELb0ELb1ELb1ELb0EEENS1_21CollectiveEpilogueFwdINS6_IJS8_SA_S9_EEENS6_IJNS7_ILi1EEESI_SI_EEESC_SE_Li128ELb1ELb1ELb0ELb0EEENS1_19SingleTileSchedulerILb1ELb0ELb1ELi128EEEEEEEEEvNT_6ParamsE --------------------------
	.section	.nv.constant0._ZN7cutlass13device_kernelIN5flash19enable_sm80_to_sm89INS1_16FlashAttnFwdSm80INS1_25CollectiveMainloopFwdSm80ILi4ELi1ELb0EN4cute5tupleIJNS5_1CILi128EEENS7_ILi48EEENS7_ILi96EEEEEELi96ENS_10bfloat16_tEfNS_4arch4Sm80ELb0ELb1ELb0ELb1ELb0ELb1ELb1ELb0EEENS1_21CollectiveEpilogueFwdINS6_IJS8_SA_S9_EEENS6_IJNS7_ILi1EEESI_SI_EEESC_SE_Li128ELb1ELb1ELb0ELb0EEENS1_19SingleTileSchedulerILb1ELb0ELb1ELi128EEEEEEEEEvNT_6ParamsE,"a",@progbits
	.sectionflags	@""
	.align	4
.nv.constant0._ZN7cutlass13device_kernelIN5flash19enable_sm80_to_sm89INS1_16FlashAttnFwdSm80INS1_25CollectiveMainloopFwdSm80ILi4ELi1ELb0EN4cute5tupleIJNS5_1CILi128EEENS7_ILi48EEENS7_ILi96EEEEEELi96ENS_10bfloat16_tEfNS_4arch4Sm80ELb0ELb1ELb0ELb1ELb0ELb1ELb1ELb0EEENS1_21CollectiveEpilogueFwdINS6_IJS8_SA_S9_EEENS6_IJNS7_ILi1EEESI_SI_EEESC_SE_Li128ELb1ELb1ELb0ELb0EEENS1_19SingleTileSchedulerILb1ELb0ELb1ELi128EEEEEEEEEvNT_6ParamsE:
	.zero		1576


//--------------------- .nv.constant0._ZN7cutlass13device_kernelIN5flash19enable_sm80_to_sm89INS1_16FlashAttnFwdSm80INS1_25CollectiveMainloopFwdSm80ILi4ELi1ELb0EN4cute5tupleIJNS5_1CILi128EEENS7_ILi64EEENS7_ILi96EEEEEELi96ENS_10bfloat16_tEfNS_4arch4Sm80ELb1ELb0ELb0ELb0ELb0ELb0ELb1ELb0EEENS1_21CollectiveEpilogueFwdINS6_IJS8_SA_S9_EEENS6_IJNS7_ILi1EEESI_SI_EEESC_SE_Li128ELb0ELb1ELb0ELb0EEENS1_30DynamicPersistentTileSchedulerILi128ELi128ELb0ELb1ELb0EEEEEEEEEvNT_6ParamsE --------------------------
	.section	.nv.constant0._ZN7cutlass13device_kernelIN5flash19enable_sm80_to_sm89INS1_16FlashAttnFwdSm80INS1_25CollectiveMainloopFwdSm80ILi4ELi1ELb0EN4cute5tupleIJNS5_1CILi128EEENS7_ILi64EEENS7_ILi96EEEEEELi96ENS_10bfloat16_tEfNS_4arch4Sm80ELb1ELb0ELb0ELb0ELb0ELb0ELb1ELb0EEENS1_21CollectiveEpilogueFwdINS6_IJS8_SA_S9_EEENS6_IJNS7_ILi1EEESI_SI_EEESC_SE_Li128ELb0ELb1ELb0ELb0EEENS1_30DynamicPersistentTileSchedulerILi128ELi128ELb0ELb1ELb0EEEEEEEEEvNT_6ParamsE,"a",@progbits
	.sectionflags	@""
	.align	4
.nv.constant0._ZN7cutlass13device_kernelIN5flash19enable_sm80_to_sm89INS1_16FlashAttnFwdSm80INS1_25CollectiveMainloopFwdSm80ILi4ELi1ELb0EN4cute5tupleIJNS5_1CILi128EEENS7_ILi64EEENS7_ILi96EEEEEELi96ENS_10bfloat16_tEfNS_4arch4Sm80ELb1ELb0ELb0ELb0ELb0ELb0ELb1ELb0EEENS1_21CollectiveEpilogueFwdINS6_IJS8_SA_S9_EEENS6_IJNS7_ILi1EEESI_SI_EEESC_SE_Li128ELb0ELb1ELb0ELb0EEENS1_30DynamicPersistentTileSchedulerILi128ELi128ELb0ELb1ELb0EEEEEEEEEvNT_6ParamsE:
	.zero		1592


//--------------------- .nv.constant0._ZN7cutlass13device_kernelIN5flash19enable_sm80_to_sm89INS1_16FlashAttnFwdSm80INS1_25CollectiveMainloopFwdSm80ILi4ELi1ELb0EN4cute5tupleIJNS5_1CILi128EEENS7_ILi64EEENS7_ILi96EEEEEELi96ENS_10bfloat16_tEfNS_4arch4Sm80ELb1ELb0ELb0ELb1ELb0ELb0ELb1ELb0EEENS1_21CollectiveEpilogueFwdINS6_IJS8_SA_S9_EEENS6_IJNS7_ILi1EEESI_SI_EEESC_SE_Li128ELb1ELb1ELb0ELb0EEENS1_19SingleTileSchedulerILb1ELb0ELb1ELi128EEEEEEEEEvNT_6ParamsE --------------------------
	.section	.nv.constant0._ZN7cutlass13device_kernelIN5flash19enable_sm80_to_sm89INS1_16FlashAttnFwdSm80INS1_25CollectiveMainloopFwdSm80ILi4ELi1ELb0EN4cute5tupleIJNS5_1CILi128EEENS7_ILi64EEENS7_ILi96EEEEEELi96ENS_10bfloat16_tEfNS_4arch4Sm80ELb1ELb0ELb0ELb1ELb0ELb0ELb1ELb0EEENS1_21CollectiveEpilogueFwdINS6_IJS8_SA_S9_EEENS6_IJNS7_ILi1EEESI_SI_EEESC_SE_Li128ELb1ELb1ELb0ELb0EEENS1_19SingleTileSchedulerILb1ELb0ELb1ELi128EEEEEEEEEvNT_6ParamsE,"a",@progbits
	.sectionflags	@""
	.align	4
.nv.constant0._ZN7cutlass13device_kernelIN5flash19enable_sm80_to_sm89INS1_16FlashAttnFwdSm80INS1_25CollectiveMainloopFwdSm80ILi4ELi1ELb0EN4cute5tupleIJNS5_1CILi128EEENS7_ILi64EEENS7_ILi96EEEEEELi96ENS_10bfloat16_tEfNS_4arch4Sm80ELb1ELb0ELb0ELb1ELb0ELb0ELb1ELb0EEENS1_21CollectiveEpilogueFwdINS6_IJS8_SA_S9_EEENS6_IJNS7_ILi1EEESI_SI_EEESC_SE_Li128ELb1ELb1ELb0ELb0EEENS1_19SingleTileSchedulerILb1ELb0ELb1ELi128EEEEEEEEEvNT_6ParamsE:
	.zero		1576


//--------------------- .nv.constant0._ZN7cutlass13device_kernelIN5flash19enable_sm80_to_sm89INS1_16FlashAttnFwdSm80INS1_25CollectiveMainloopFwdSm80ILi4ELi1ELb0EN4cute5tupleIJNS5_1CILi128EEENS7_ILi64EEENS7_ILi96EEEEEELi96ENS_10bfloat16_tEfNS_4arch4Sm80ELb1ELb0ELb0ELb1ELb0ELb1ELb1ELb0EEENS1_21CollectiveEpilogueFwdINS6_IJS8_SA_S9_EEENS6_IJNS7_ILi1EEESI_SI_EEESC_SE_Li128ELb1ELb1ELb0ELb0EEENS1_19SingleTileSchedulerILb1ELb0ELb1ELi128EEEEEEEEEvNT_6ParamsE --------------------------
	.section	.nv.constant0._ZN7cutlass13device_kernelIN5flash19enable_sm80_to_sm89INS1_16FlashAttnFwdSm80INS1_25CollectiveMainloopFwdSm80ILi4ELi1ELb0EN4cute5tupleIJNS5_1CILi128EEENS7_ILi64EEENS7_ILi96EEEEEELi96ENS_10bfloat16_tEfNS_4arch4Sm80ELb1ELb0ELb0ELb1ELb0ELb1ELb1ELb0EEENS1_21CollectiveEpilogueFwdINS6_IJS8_SA_S9_EEENS6_IJNS7_ILi1EEESI_SI_EEESC_SE_Li128ELb1ELb1ELb0ELb0EEENS1_19SingleTileSchedulerILb1ELb0ELb1ELi128EEEEEEEEEvNT_6ParamsE,"a",@progbits
	.sectionflags	@""
	.align	4
.nv.constant0._ZN7cutlass13device_kernelIN5flash19enable_sm80_to_sm89INS1_16FlashAttnFwdSm80INS1_25CollectiveMainloopFwdSm80ILi4ELi1ELb0EN4cute5tupleIJNS5_1CILi128EEENS7_ILi64EEENS7_ILi96EEEEEELi96ENS_10bfloat16_tEfNS_4arch4Sm80ELb1ELb0ELb0ELb1ELb0ELb1ELb1ELb0EEENS1_21CollectiveEpilogueFwdINS6_IJS8_SA_S9_EEENS6_IJNS7_ILi1EEESI_SI_EEESC_SE_Li128ELb1ELb1ELb0ELb0EEENS1_19SingleTileSchedulerILb1ELb0ELb1ELi128EEEEEEEEEvNT_6ParamsE:
	.zero		1576


//--------------------- SYMBOLS --------------------------

	.type		.nv.reservedSmem.offset0,@object
	.size		.nv.reservedSmem.offset0,0x4
